	.headerflags	@"EF_CUDA_TEXMODE_UNIFIED EF_CUDA_64BIT_ADDRESS EF_CUDA_SM80 EF_CUDA_VIRTUAL_SM(EF_CUDA_SM80)"
	.elftype	@"ET_EXEC"


//--------------------- .nv.info                  --------------------------
	.section	.nv.info,"",@"SHT_CUDA_INFO"
	.align	4


	//----- nvinfo : EIATTR_REGCOUNT
	.align		4
        /*0000*/ 	.byte	0x04, 0x2f
        /*0002*/ 	.short	(.L_1 - .L_0)
	.align		4
.L_0:
        /*0004*/ 	.word	index@(matmul_kernel)
        /*0008*/ 	.word	0x000000d0


	//----- nvinfo : EIATTR_MIN_STACK_SIZE
	.align		4
.L_1:
        /*000c*/ 	.byte	0x04, 0x12
        /*000e*/ 	.short	(.L_3 - .L_2)
	.align		4
.L_2:
        /*0010*/ 	.word	index@(matmul_kernel)
        /*0014*/ 	.word	0x00000000


	//----- nvinfo : EIATTR_FRAME_SIZE
	.align		4
.L_3:
        /*0018*/ 	.byte	0x04, 0x11
        /*001a*/ 	.short	(.L_5 - .L_4)
	.align		4
.L_4:
        /*001c*/ 	.word	index@(matmul_kernel)
        /*0020*/ 	.word	0x00000000


	//----- nvinfo : EIATTR_MIN_STACK_SIZE
	.align		4
.L_5:
        /*0024*/ 	.byte	0x04, 0x12
        /*0026*/ 	.short	(.L_7 - .L_6)
	.align		4
.L_6:
        /*0028*/ 	.word	index@(matmul_kernel)
        /*002c*/ 	.word	0x00000000
.L_7:


//--------------------- .nv.info.matmul_kernel    --------------------------
	.section	.nv.info.matmul_kernel,"",@"SHT_CUDA_INFO"
	.sectionflags	@""
	.align	4


	//----- nvinfo : EIATTR_CUDA_API_VERSION
	.align		4
        /*0000*/ 	.byte	0x04, 0x37
        /*0002*/ 	.short	(.L_9 - .L_8)
.L_8:
        /*0004*/ 	.word	0x0000007c


	//----- nvinfo : EIATTR_SW2861232_WAR
	.align		4
.L_9:
        /*0008*/ 	.byte	0x01, 0x35
	.zero		2


	//----- nvinfo : EIATTR_PARAM_CBANK
	.align		4
        /*000c*/ 	.byte	0x04, 0x0a
        /*000e*/ 	.short	(.L_11 - .L_10)
	.align		4
.L_10:
        /*0010*/ 	.word	index@(.nv.constant0.matmul_kernel)
        /*0014*/ 	.short	0x0160
        /*0016*/ 	.short	0x0030


	//----- nvinfo : EIATTR_CBANK_PARAM_SIZE
	.align		4
.L_11:
        /*0018*/ 	.byte	0x03, 0x19
        /*001a*/ 	.short	0x0030


	//----- nvinfo : EIATTR_KPARAM_INFO
	.align		4
        /*001c*/ 	.byte	0x04, 0x17
        /*001e*/ 	.short	(.L_13 - .L_12)
.L_12:
        /*0020*/ 	.word	0x00000000
        /*0024*/ 	.short	0x0008
        /*0026*/ 	.short	0x002c
        /*0028*/ 	.byte	0x00, 0xf0, 0x11, 0x00


	//----- nvinfo : EIATTR_KPARAM_INFO
	.align		4
.L_13:
        /*002c*/ 	.byte	0x04, 0x17
        /*002e*/ 	.short	(.L_15 - .L_14)
.L_14:
        /*0030*/ 	.word	0x00000000
        /*0034*/ 	.short	0x0007
        /*0036*/ 	.short	0x0028
        /*0038*/ 	.byte	0x00, 0xf0, 0x11, 0x00


	//----- nvinfo : EIATTR_KPARAM_INFO
	.align		4
.L_15:
        /*003c*/ 	.byte	0x04, 0x17
        /*003e*/ 	.short	(.L_17 - .L_16)
.L_16:
        /*0040*/ 	.word	0x00000000
        /*0044*/ 	.short	0x0006
        /*0046*/ 	.short	0x0024
        /*0048*/ 	.byte	0x00, 0xf0, 0x11, 0x00


	//----- nvinfo : EIATTR_KPARAM_INFO
	.align		4
.L_17:
        /*004c*/ 	.byte	0x04, 0x17
        /*004e*/ 	.short	(.L_19 - .L_18)
.L_18:
        /*0050*/ 	.word	0x00000000
        /*0054*/ 	.short	0x0005
        /*0056*/ 	.short	0x0020
        /*0058*/ 	.byte	0x00, 0xf0, 0x11, 0x00


	//----- nvinfo : EIATTR_KPARAM_INFO
	.align		4
.L_19:
        /*005c*/ 	.byte	0x04, 0x17
        /*005e*/ 	.short	(.L_21 - .L_20)
.L_20:
        /*0060*/ 	.word	0x00000000
        /*0064*/ 	.short	0x0004
        /*0066*/ 	.short	0x001c
        /*0068*/ 	.byte	0x00, 0xf0, 0x11, 0x00


	//----- nvinfo : EIATTR_KPARAM_INFO
	.align		4
.L_21:
        /*006c*/ 	.byte	0x04, 0x17
        /*006e*/ 	.short	(.L_23 - .L_22)
.L_22:
        /*0070*/ 	.word	0x00000000
        /*0074*/ 	.short	0x0003
        /*0076*/ 	.short	0x0018
        /*0078*/ 	.byte	0x00, 0xf0, 0x11, 0x00


	//----- nvinfo : EIATTR_KPARAM_INFO
	.align		4
.L_23:
        /*007c*/ 	.byte	0x04, 0x17
        /*007e*/ 	.short	(.L_25 - .L_24)
.L_24:
        /*0080*/ 	.word	0x00000000
        /*0084*/ 	.short	0x0002
        /*0086*/ 	.short	0x0010
        /*0088*/ 	.byte	0x00, 0xf0, 0x21, 0x00


	//----- nvinfo : EIATTR_KPARAM_INFO
	.align		4
.L_25:
        /*008c*/ 	.byte	0x04, 0x17
        /*008e*/ 	.short	(.L_27 - .L_26)
.L_26:
        /*0090*/ 	.word	0x00000000
        /*0094*/ 	.short	0x0001
        /*0096*/ 	.short	0x0008
        /*0098*/ 	.byte	0x00, 0xf0, 0x21, 0x00


	//----- nvinfo : EIATTR_KPARAM_INFO
	.align		4
.L_27:
        /*009c*/ 	.byte	0x04, 0x17
        /*009e*/ 	.short	(.L_29 - .L_28)
.L_28:
        /*00a0*/ 	.word	0x00000000
        /*00a4*/ 	.short	0x0000
        /*00a6*/ 	.short	0x0000
        /*00a8*/ 	.byte	0x00, 0xf0, 0x21, 0x00


	//----- nvinfo : EIATTR_MAXREG_COUNT
	.align		4
.L_29:
        /*00ac*/ 	.byte	0x03, 0x1b
        /*00ae*/ 	.short	0x00ff


	//----- nvinfo : EIATTR_EXIT_INSTR_OFFSETS
	.align		4
        /*00b0*/ 	.byte	0x04, 0x1c
        /*00b2*/ 	.short	(.L_31 - .L_30)


	//   ....[0]....
.L_30:
        /*00b4*/ 	.word	0x000039d0


	//   ....[1]....
        /*00b8*/ 	.word	0x00003a00


	//----- nvinfo : EIATTR_MAX_THREADS
	.align		4
.L_31:
        /*00bc*/ 	.byte	0x04, 0x05
        /*00be*/ 	.short	(.L_33 - .L_32)
.L_32:
        /*00c0*/ 	.word	0x00000080
        /*00c4*/ 	.word	0x00000001
        /*00c8*/ 	.word	0x00000001
.L_33:


//--------------------- .nv.callgraph             --------------------------
	.section	.nv.callgraph,"",@"SHT_CUDA_CALLGRAPH"
	.align	4
	.sectionentsize	8
	.align		4
        /*0000*/ 	.word	0x00000000
	.align		4
        /*0004*/ 	.word	0xffffffff
	.align		4
        /*0008*/ 	.word	0x00000000
	.align		4
        /*000c*/ 	.word	0xfffffffe
	.align		4
        /*0010*/ 	.word	0x00000000
	.align		4
        /*0014*/ 	.word	0xfffffffd
	.align		4
        /*0018*/ 	.word	0x00000000
	.align		4
        /*001c*/ 	.word	0xfffffffc


//--------------------- .nv.rel.action            --------------------------
	.section	.nv.rel.action,"",@"SHT_CUDA_RELOCINFO"
	.align	8
	.sectionentsize	8
        /*0000*/ 	.byte	0x73, 0x00, 0x00, 0x00, 0x00, 0x00, 0x00, 0x00, 0x00, 0x00, 0x00, 0x11, 0x25, 0x00, 0x05, 0x36


//--------------------- .nv.constant0.matmul_kernel --------------------------
	.section	.nv.constant0.matmul_kernel,"a",@progbits
	.sectionflags	@""
	.align	4
.nv.constant0.matmul_kernel:
	.zero		400


//--------------------- .text.matmul_kernel       --------------------------
	.section	.text.matmul_kernel,"ax",@progbits
	.sectionflags	@"SHF_BARRIERS=1"
	.sectioninfo	@"SHI_REGISTERS=208"
	.align	128
        .global         matmul_kernel
        .type           matmul_kernel,@function
        .size           matmul_kernel,(.L_x_3 - matmul_kernel)
        .other          matmul_kernel,@"STO_CUDA_ENTRY STV_DEFAULT"
matmul_kernel:
.text.matmul_kernel:
[----:B------:R-:W-:Y:S02]  /*0000*/  MOV R1, c[0x0][0x28] ;  /* 0x00000a0000017a02 */ /* 0x000fe40000000f00 */
[----:B------:R-:W-:Y:S01]  /*0010*/  IMAD.MOV.U32 R3, RZ, RZ, c[0x0][0x17c] ;  /* 0x00005f00ff037624 */ /* 0x000fe200078e00ff */
[----:B------:R-:W1:Y:S01]  /*0020*/  S2R R7, SR_CTAID.X ;  /* 0x0000000000077919 */ /* 0x000e620000002500 */
[----:B------:R-:W-:Y:S01]  /*0030*/  IMAD.MOV.U32 R156, RZ, RZ, 0x3f ;  /* 0x0000003fff9c7424 */ /* 0x000fe200078e00ff */
[----:B------:R-:W-:Y:S01]  /*0040*/  ULDC.64 UR10, c[0x0][0x118] ;  /* 0x00004600000a7ab9 */ /* 0x000fe20000000a00 */
[----:B------:R-:W-:Y:S01]  /*0050*/  CS2R R32, SRZ ;  /* 0x0000000000207805 */ /* 0x000fe2000001ff00 */
[----:B------:R-:W-:Y:S01]  /*0060*/  IADD3 R3, R3, 0x7f, RZ ;  /* 0x0000007f03037810 */ /* 0x000fe20007ffe0ff */
[----:B------:R-:W-:Y:S01]  /*0070*/  ULDC UR8, c[0x0][0x180] ;  /* 0x0000600000087ab9 */ /* 0x000fe20000000800 */
[----:B------:R-:W-:Y:S01]  /*0080*/  IADD3 R156, R156, c[0x0][0x180], RZ ;  /* 0x000060009c9c7a10 */ /* 0x000fe20007ffe0ff */
[----:B------:R-:W-:Y:S01]  /*0090*/  UIADD3 UR5, UR8, -0x40, URZ ;  /* 0xffffffc008057890 */ /* 0x000fe2000fffe03f */
[----:B------:R-:W-:Y:S01]  /*00a0*/  SHF.R.S32.HI R0, RZ, 0x1f, R3 ;  /* 0x0000001fff007819 */ /* 0x000fe20000011403 */
[----:B------:R-:W-:Y:S01]  /*00b0*/  UIADD3 UR4, UR8, -0x80, URZ ;  /* 0xffffff8008047890 */ /* 0x000fe2000fffe03f */
[----:B------:R-:W-:-:S02]  /*00c0*/  IMAD.MOV.U32 R34, RZ, RZ, RZ ;  /* 0x000000ffff227224 */ /* 0x000fc400078e00ff */
[----:B------:R-:W-:Y:S01]  /*00d0*/  LEA.HI R0, R0, R3, RZ, 0x7 ;  /* 0x0000000300007211 */ /* 0x000fe200078f38ff */
[----:B------:R-:W-:Y:S02]  /*00e0*/  IMAD.MOV.U32 R36, RZ, RZ, RZ ;  /* 0x000000ffff247224 */ /* 0x000fe400078e00ff */
[----:B------:R-:W-:Y:S01]  /*00f0*/  IMAD.MOV.U32 R38, RZ, RZ, RZ ;  /* 0x000000ffff267224 */ /* 0x000fe200078e00ff */
[----:B------:R-:W-:Y:S01]  /*0100*/  SHF.R.S32.HI R4, RZ, 0x7, R0 ;  /* 0x00000007ff047819 */ /* 0x000fe20000011400 */
[----:B------:R-:W-:Y:S02]  /*0110*/  IMAD.MOV.U32 R40, RZ, RZ, RZ ;  /* 0x000000ffff287224 */ /* 0x000fe400078e00ff */
[----:B------:R-:W-:Y:S02]  /*0120*/  IMAD.MOV.U32 R42, RZ, RZ, RZ ;  /* 0x000000ffff2a7224 */ /* 0x000fe400078e00ff */
[----:B------:R-:W-:Y:S02]  /*0130*/  IMAD.SHL.U32 R4, R4, 0x8, RZ ;  /* 0x0000000804047824 */ /* 0x000fe400078e00ff */
[----:B------:R-:W-:Y:S01]  /*0140*/  IMAD.MOV.U32 R44, RZ, RZ, RZ ;  /* 0x000000ffff2c7224 */ /* 0x000fe200078e00ff */
[----:B-1----:R-:W-:Y:S01]  /*0150*/  IABS R2, R7 ;  /* 0x0000000700027213 */ /* 0x002fe20000000000 */
[----:B------:R-:W-:Y:S01]  /*0160*/  IMAD.MOV.U32 R46, RZ, RZ, RZ ;  /* 0x000000ffff2e7224 */ /* 0x000fe200078e00ff */
[----:B------:R-:W-:Y:S01]  /*0170*/  IABS R5, R4 ;  /* 0x0000000400057213 */ /* 0x000fe20000000000 */
[----:B------:R-:W-:-:S02]  /*0180*/  IMAD.MOV.U32 R48, RZ, RZ, RZ ;  /* 0x000000ffff307224 */ /* 0x000fc400078e00ff */
[----:B------:R-:W-:Y:S01]  /*0190*/  IMAD.MOV.U32 R50, RZ, RZ, RZ ;  /* 0x000000ffff327224 */ /* 0x000fe200078e00ff */
[----:B------:R-:W1:Y:S01]  /*01a0*/  I2F.RP R6, R5 ;  /* 0x0000000500067306 */ /* 0x000e620000209400 */
[----:B------:R-:W-:Y:S02]  /*01b0*/  IMAD.MOV.U32 R52, RZ, RZ, RZ ;  /* 0x000000ffff347224 */ /* 0x000fe400078e00ff */
[----:B------:R-:W-:Y:S02]  /*01c0*/  IMAD.MOV.U32 R54, RZ, RZ, RZ ;  /* 0x000000ffff367224 */ /* 0x000fe400078e00ff */
[----:B------:R-:W-:Y:S02]  /*01d0*/  IMAD.MOV.U32 R56, RZ, RZ, RZ ;  /* 0x000000ffff387224 */ /* 0x000fe400078e00ff */
[----:B------:R-:W-:Y:S02]  /*01e0*/  IMAD.MOV.U32 R58, RZ, RZ, RZ ;  /* 0x000000ffff3a7224 */ /* 0x000fe400078e00ff */
[----:B------:R-:W-:-:S02]  /*01f0*/  IMAD.MOV.U32 R60, RZ, RZ, RZ ;  /* 0x000000ffff3c7224 */ /* 0x000fc400078e00ff */
[----:B------:R-:W-:Y:S02]  /*0200*/  IMAD.MOV.U32 R62, RZ, RZ, RZ ;  /* 0x000000ffff3e7224 */ /* 0x000fe400078e00ff */
[----:B------:R-:W-:Y:S02]  /*0210*/  IMAD.MOV.U32 R64, RZ, RZ, RZ ;  /* 0x000000ffff407224 */ /* 0x000fe400078e00ff */
[----:B------:R-:W-:Y:S01]  /*0220*/  IMAD.MOV.U32 R66, RZ, RZ, RZ ;  /* 0x000000ffff427224 */ /* 0x000fe200078e00ff */
[----:B-1----:R-:W1:Y:S02]  /*0230*/  MUFU.RCP R8, R6 ;  /* 0x0000000600087308 */ /* 0x002e640000001000 */
[----:B-1----:R-:W-:-:S06]  /*0240*/  IADD3 R8, R8, 0xffffffe, RZ ;  /* 0x0ffffffe08087810 */ /* 0x002fcc0007ffe0ff */
[----:B------:R-:W1:Y:S02]  /*0250*/  F2I.FTZ.U32.TRUNC.NTZ R9, R8 ;  /* 0x0000000800097305 */ /* 0x000e64000021f000 */
[----:B-1----:R-:W-:Y:S02]  /*0260*/  IMAD.MOV R0, RZ, RZ, -R9 ;  /* 0x000000ffff007224 */ /* 0x002fe400078e0a09 */
[----:B------:R-:W-:Y:S02]  /*0270*/  IMAD.MOV.U32 R8, RZ, RZ, RZ ;  /* 0x000000ffff087224 */ /* 0x000fe400078e00ff */
[----:B------:R-:W-:Y:S01]  /*0280*/  IMAD R3, R0, R5, RZ ;  /* 0x0000000500037224 */ /* 0x000fe200078e02ff */
[----:B------:R-:W-:-:S03]  /*0290*/  IABS R0, R4 ;  /* 0x0000000400007213 */ /* 0x000fc60000000000 */
[----:B------:R-:W-:Y:S01]  /*02a0*/  IMAD.HI.U32 R3, R9, R3, R8 ;  /* 0x0000000309037227 */ /* 0x000fe200078e0008 */
[----:B------:R-:W-:-:S03]  /*02b0*/  IABS R8, c[0x0][0x17c] ;  /* 0x00005f0000087a13 */ /* 0x000fc60000000000 */
[----:B------:R-:W-:Y:S02]  /*02c0*/  IMAD.MOV R0, RZ, RZ, -R0 ;  /* 0x000000ffff007224 */ /* 0x000fe400078e0a00 */
[----:B------:R-:W-:-:S04]  /*02d0*/  IMAD.HI.U32 R3, R3, R2, RZ ;  /* 0x0000000203037227 */ /* 0x000fc800078e00ff */
[----:B------:R-:W-:Y:S02]  /*02e0*/  IMAD R0, R3, R0, R2 ;  /* 0x0000000003007224 */ /* 0x000fe400078e0202 */
[----:B------:R-:W-:-:S03]  /*02f0*/  IMAD.MOV.U32 R2, RZ, RZ, c[0x0][0x178] ;  /* 0x00005e00ff027624 */ /* 0x000fc600078e00ff */
[----:B------:R-:W-:-:S13]  /*0300*/  ISETP.GT.U32.AND P1, PT, R5, R0, PT ;  /* 0x000000000500720c */ /* 0x000fda0003f24070 */
[----:B------:R-:W-:Y:S01]  /*0310*/  @!P1 IMAD.IADD R0, R0, 0x1, -R5 ;  /* 0x0000000100009824 */ /* 0x000fe200078e0a05 */
[----:B------:R-:W-:Y:S02]  /*0320*/  @!P1 IADD3 R3, R3, 0x1, RZ ;  /* 0x0000000103039810 */ /* 0x000fe40007ffe0ff */
[----:B------:R-:W-:Y:S02]  /*0330*/  ISETP.NE.AND P1, PT, R4, RZ, PT ;  /* 0x000000ff0400720c */ /* 0x000fe40003f25270 */
[----:B------:R-:W-:Y:S02]  /*0340*/  ISETP.GE.U32.AND P2, PT, R0, R5, PT ;  /* 0x000000050000720c */ /* 0x000fe40003f46070 */
[----:B------:R-:W-:Y:S02]  /*0350*/  LOP3.LUT R0, R7, R4, RZ, 0x3c, !PT ;  /* 0x0000000407007212 */ /* 0x000fe400078e3cff */
[----:B------:R-:W-:Y:S02]  /*0360*/  IABS R5, c[0x0][0x178] ;  /* 0x00005e0000057a13 */ /* 0x000fe40000000000 */
[----:B------:R-:W-:-:S02]  /*0370*/  ISETP.GE.AND P0, PT, R0, RZ, PT ;  /* 0x000000ff0000720c */ /* 0x000fc40003f06270 */
[----:B------:R-:W-:Y:S05]  /*0380*/  I2F.RP R10, R5 ;  /* 0x00000005000a7306 */ /* 0x000fea0000209400 */
[----:B------:R-:W-:-:S05]  /*0390*/  @P2 IADD3 R3, R3, 0x1, RZ ;  /* 0x0000000103032810 */ /* 0x000fca0007ffe0ff */
[----:B------:R-:W-:Y:S01]  /*03a0*/  IMAD.MOV.U32 R0, RZ, RZ, R3 ;  /* 0x000000ffff007224 */ /* 0x000fe200078e0003 */
[----:B------:R-:W-:-:S03]  /*03b0*/  IADD3 R3, R2, 0x3f, RZ ;  /* 0x0000003f02037810 */ /* 0x000fc60007ffe0ff */
[----:B------:R-:W-:Y:S01]  /*03c0*/  @!P0 IMAD.MOV R0, RZ, RZ, -R0 ;  /* 0x000000ffff008224 */ /* 0x000fe200078e0a00 */
[----:B------:R-:W-:Y:S02]  /*03d0*/  @!P1 LOP3.LUT R0, RZ, R4, RZ, 0x33, !PT ;  /* 0x00000004ff009212 */ /* 0x000fe400078e33ff */
[----:B------:R-:W-:-:S03]  /*03e0*/  SHF.R.S32.HI R2, RZ, 0x1f, R3 ;  /* 0x0000001fff027819 */ /* 0x000fc60000011403 */
[----:B------:R-:W-:Y:S01]  /*03f0*/  IMAD.SHL.U32 R121, R0, 0x8, RZ ;  /* 0x0000000800797824 */ /* 0x000fe200078e00ff */
[----:B------:R-:W-:Y:S01]  /*0400*/  LEA.HI R2, R2, R3, RZ, 0x6 ;  /* 0x0000000302027211 */ /* 0x000fe200078f30ff */
[----:B------:R-:W-:-:S03]  /*0410*/  IMAD.MOV R0, RZ, RZ, -R0 ;  /* 0x000000ffff007224 */ /* 0x000fc600078e0a00 */
[----:B------:R-:W-:Y:S01]  /*0420*/  LEA.HI.SX32 R9, R2, -R121, 0x1a ;  /* 0x8000007902097211 */ /* 0x000fe200078fd2ff */
[----:B------:R-:W-:Y:S02]  /*0430*/  IMAD R0, R4, R0, R7 ;  /* 0x0000000004007224 */ /* 0x000fe400078e0207 */
[----:B------:R-:W-:Y:S01]  /*0440*/  I2F.RP R4, R8 ;  /* 0x0000000800047306 */ /* 0x000fe20000209400 */
[----:B------:R-:W-:Y:S02]  /*0450*/  IMNMX R9, R9, 0x8, PT ;  /* 0x0000000809097817 */ /* 0x000fe40003800200 */
[----:B------:R-:W-:Y:S02]  /*0460*/  IABS R7, R0 ;  /* 0x0000000000077213 */ /* 0x000fe40000000000 */
[----:B------:R-:W-:Y:S02]  /*0470*/  IABS R2, R9 ;  /* 0x0000000900027213 */ /* 0x000fe40000000000 */
[----:B------:R-:W-:-:S02]  /*0480*/  ISETP.NE.AND P3, PT, R9, RZ, PT ;  /* 0x000000ff0900720c */ /* 0x000fc40003f65270 */
[----:B------:R-:W1:Y:S08]  /*0490*/  I2F.RP R6, R2 ;  /* 0x0000000200067306 */ /* 0x000e700000209400 */
[----:B-1----:R-:W1:Y:S02]  /*04a0*/  MUFU.RCP R14, R6 ;  /* 0x00000006000e7308 */ /* 0x002e640000001000 */
[----:B-1----:R-:W-:-:S02]  /*04b0*/  IADD3 R14, R14, 0xffffffe, RZ ;  /* 0x0ffffffe0e0e7810 */ /* 0x002fc40007ffe0ff */
[----:B------:R-:W-:-:S04]  /*04c0*/  IABS R6, R9 ;  /* 0x0000000900067213 */ /* 0x000fc80000000000 */
[----:B------:R-:W1:Y:S01]  /*04d0*/  F2I.FTZ.U32.TRUNC.NTZ R15, R14 ;  /* 0x0000000e000f7305 */ /* 0x000e62000021f000 */
[----:B------:R-:W-:Y:S02]  /*04e0*/  IMAD.MOV R6, RZ, RZ, -R6 ;  /* 0x000000ffff067224 */ /* 0x000fe400078e0a06 */
[----:B-1----:R-:W-:Y:S02]  /*04f0*/  IMAD.MOV R3, RZ, RZ, -R15 ;  /* 0x000000ffff037224 */ /* 0x002fe400078e0a0f */
[----:B------:R-:W-:Y:S02]  /*0500*/  IMAD.MOV.U32 R14, RZ, RZ, RZ ;  /* 0x000000ffff0e7224 */ /* 0x000fe400078e00ff */
[----:B------:R-:W-:-:S04]  /*0510*/  IMAD R12, R3, R2, RZ ;  /* 0x00000002030c7224 */ /* 0x000fc800078e02ff */
[----:B------:R-:W-:Y:S02]  /*0520*/  IMAD.HI.U32 R12, R15, R12, R14 ;  /* 0x0000000c0f0c7227 */ /* 0x000fe400078e000e */
[----:B------:R-:W1:Y:S04]  /*0530*/  MUFU.RCP R14, R10 ;  /* 0x0000000a000e7308 */ /* 0x000e680000001000 */
[----:B------:R-:W-:-:S04]  /*0540*/  IMAD.HI.U32 R3, R12, R7, RZ ;  /* 0x000000070c037227 */ /* 0x000fc800078e00ff */
[----:B------:R-:W-:Y:S01]  /*0550*/  IMAD R7, R3, R6, R7 ;  /* 0x0000000603077224 */ /* 0x000fe200078e0207 */
[----:B------:R-:W2:Y:S01]  /*0560*/  MUFU.RCP R12, R4 ;  /* 0x00000004000c7308 */ /* 0x000ea20000001000 */
[----:B------:R-:W3:Y:S03]  /*0570*/  S2R R6, SR_TID.X ;  /* 0x0000000000067919 */ /* 0x000ee60000002100 */
[----:B------:R-:W-:Y:S02]  /*0580*/  ISETP.GT.U32.AND P2, PT, R2, R7, PT ;  /* 0x000000070200720c */ /* 0x000fe40003f44070 */
[----:B-1----:R-:W-:-:S04]  /*0590*/  IADD3 R14, R14, 0xffffffe, RZ ;  /* 0x0ffffffe0e0e7810 */ /* 0x002fc80007ffe0ff */
[----:B------:R-:W1:Y:S01]  /*05a0*/  F2I.FTZ.U32.TRUNC.NTZ R15, R14 ;  /* 0x0000000e000f7305 */ /* 0x000e62000021f000 */
[----:B--2---:R-:W-:-:S06]  /*05b0*/  IADD3 R12, R12, 0xffffffe, RZ ;  /* 0x0ffffffe0c0c7810 */ /* 0x004fcc0007ffe0ff */
[----:B------:R-:W-:Y:S01]  /*05c0*/  @!P2 IMAD.IADD R7, R7, 0x1, -R2 ;  /* 0x000000010707a824 */ /* 0x000fe200078e0a02 */
[----:B------:R-:W-:Y:S01]  /*05d0*/  @!P2 IADD3 R3, R3, 0x1, RZ ;  /* 0x000000010303a810 */ /* 0x000fe20007ffe0ff */
[----:B------:R-:W2:Y:S01]  /*05e0*/  F2I.FTZ.U32.TRUNC.NTZ R13, R12 ;  /* 0x0000000c000d7305 */ /* 0x000ea2000021f000 */
[----:B------:R-:W-:Y:S02]  /*05f0*/  ISETP.GT.AND P2, PT, R156, 0x3f, PT ;  /* 0x0000003f9c00780c */ /* 0x000fe40003f44270 */
[----:B------:R-:W-:Y:S02]  /*0600*/  ISETP.GE.U32.AND P0, PT, R7, R2, PT ;  /* 0x000000020700720c */ /* 0x000fe40003f06070 */
[----:B------:R-:W-:Y:S01]  /*0610*/  LOP3.LUT R2, R0, R9, RZ, 0x3c, !PT ;  /* 0x0000000900027212 */ /* 0x000fe200078e3cff */
[----:B---3--:R-:W-:Y:S01]  /*0620*/  IMAD.SHL.U32 R137, R6, 0x8, RZ ;  /* 0x0000000806897824 */ /* 0x008fe200078e00ff */
[----:B------:R-:W-:Y:S01]  /*0630*/  SEL R4, RZ, 0x10, !P2 ;  /* 0x00000010ff047807 */ /* 0x000fe20005000000 */
[----:B-1----:R-:W-:Y:S01]  /*0640*/  IMAD.MOV R10, RZ, RZ, -R15 ;  /* 0x000000ffff0a7224 */ /* 0x002fe200078e0a0f */
[----:B------:R-:W-:Y:S01]  /*0650*/  ISETP.GE.AND P1, PT, R2, RZ, PT ;  /* 0x000000ff0200720c */ /* 0x000fe20003f26270 */
[----:B------:R-:W-:Y:S01]  /*0660*/  IMAD.MOV.U32 R14, RZ, RZ, RZ ;  /* 0x000000ffff0e7224 */ /* 0x000fe200078e00ff */
[----:B------:R-:W-:Y:S01]  /*0670*/  LOP3.LUT R139, R137, 0x38, RZ, 0xc0, !PT ;  /* 0x00000038898b7812 */ /* 0x000fe200078ec0ff */
[----:B------:R-:W-:Y:S01]  /*0680*/  IMAD R10, R10, R5, RZ ;  /* 0x000000050a0a7224 */ /* 0x000fe200078e02ff */
[----:B------:R-:W-:-:S02]  /*0690*/  SHF.R.U32.HI R122, RZ, 0x4, R6 ;  /* 0x00000004ff7a7819 */ /* 0x000fc40000011606 */
[----:B------:R-:W-:Y:S01]  /*06a0*/  LOP3.LUT R138, R137, 0x78, RZ, 0xc0, !PT ;  /* 0x00000078898a7812 */ /* 0x000fe200078ec0ff */
[----:B--2---:R-:W-:Y:S01]  /*06b0*/  IMAD.MOV R7, RZ, RZ, -R13 ;  /* 0x000000ffff077224 */ /* 0x004fe200078e0a0d */
[----:B------:R-:W-:Y:S01]  /*06c0*/  @P0 IADD3 R3, R3, 0x1, RZ ;  /* 0x0000000103030810 */ /* 0x000fe20007ffe0ff */
[----:B------:R-:W-:Y:S01]  /*06d0*/  IMAD.MOV.U32 R12, RZ, RZ, RZ ;  /* 0x000000ffff0c7224 */ /* 0x000fe200078e00ff */
[----:B------:R-:W-:Y:S01]  /*06e0*/  ISETP.GE.AND P0, PT, R139, c[0x0][0x180], PT ;  /* 0x000060008b007a0c */ /* 0x000fe20003f06270 */
[----:B------:R-:W-:Y:S01]  /*06f0*/  IMAD R7, R7, R8, RZ ;  /* 0x0000000807077224 */ /* 0x000fe200078e02ff */
[----:B------:R-:W-:Y:S01]  /*0700*/  SGXT.U32 R122, R122, 0x3 ;  /* 0x000000037a7a781a */ /* 0x000fe20000000000 */
[----:B------:R-:W-:Y:S01]  /*0710*/  @!P1 IMAD.MOV R3, RZ, RZ, -R3 ;  /* 0x000000ffff039224 */ /* 0x000fe200078e0a03 */
[----:B------:R-:W-:Y:S01]  /*0720*/  SEL R2, R4, RZ, !P0 ;  /* 0x000000ff04027207 */ /* 0x000fe20004000000 */
[----:B------:R-:W-:Y:S01]  /*0730*/  IMAD.HI.U32 R151, R13, R7, R12 ;  /* 0x000000070d977227 */ /* 0x000fe200078e000c */
[----:B------:R-:W-:-:S02]  /*0740*/  @!P3 LOP3.LUT R3, RZ, R9, RZ, 0x33, !PT ;  /* 0x00000009ff03b212 */ /* 0x000fc400078e33ff */
[----:B------:R-:W-:Y:S01]  /*0750*/  ISETP.NE.U32.AND P6, PT, R2, RZ, PT ;  /* 0x000000ff0200720c */ /* 0x000fe20003fc5070 */
[C---:B------:R-:W-:Y:S01]  /*0760*/  IMAD.SHL.U32 R12, R122.reuse, 0x8, RZ ;  /* 0x000000087a0c7824 */ /* 0x040fe200078e00ff */
[C---:B------:R-:W-:Y:S01]  /*0770*/  LOP3.LUT R146, R122.reuse, 0x8, RZ, 0xfc, !PT ;  /* 0x000000087a927812 */ /* 0x040fe200078efcff */
[----:B------:R-:W-:Y:S01]  /*0780*/  IMAD.MOV R2, RZ, RZ, -R3 ;  /* 0x000000ffff027224 */ /* 0x000fe200078e0a03 */
[C---:B------:R-:W-:Y:S01]  /*0790*/  LOP3.LUT R145, R122.reuse, 0x10, RZ, 0xfc, !PT ;  /* 0x000000107a917812 */ /* 0x040fe200078efcff */
[----:B------:R-:W-:Y:S01]  /*07a0*/  IMAD.HI.U32 R10, R15, R10, R14 ;  /* 0x0000000a0f0a7227 */ /* 0x000fe200078e000e */
[C---:B------:R-:W-:Y:S02]  /*07b0*/  LOP3.LUT R143, R122.reuse, 0x20, RZ, 0xfc, !PT ;  /* 0x000000207a8f7812 */ /* 0x040fe400078efcff */
[----:B------:R-:W-:Y:S01]  /*07c0*/  LOP3.LUT R142, R122, 0x28, RZ, 0xfc, !PT ;  /* 0x000000287a8e7812 */ /* 0x000fe200078efcff */
[----:B------:R-:W-:Y:S01]  /*07d0*/  IMAD R2, R9, R2, R0 ;  /* 0x0000000209027224 */ /* 0x000fe200078e0200 */
[----:B------:R-:W-:Y:S01]  /*07e0*/  SHF.R.U32.HI R0, RZ, 0x3, R6 ;  /* 0x00000003ff007819 */ /* 0x000fe20000011606 */
[----:B------:R-:W-:Y:S01]  /*07f0*/  IMAD R120, R3, 0x80, R138 ;  /* 0x0000008003787824 */ /* 0x000fe200078e028a */
[----:B------:R-:W-:Y:S01]  /*0800*/  LOP3.LUT R9, R12, 0x78, R137, 0x78, !PT ;  /* 0x000000780c097812 */ /* 0x000fe200078e7889 */
[----:B------:R-:W-:Y:S01]  /*0810*/  IMAD.IADD R121, R121, 0x1, R2 ;  /* 0x0000000179797824 */ /* 0x000fe200078e0202 */
[----:B------:R-:W-:Y:S01]  /*0820*/  SGXT.U32 R0, R0, 0x4 ;  /* 0x000000040000781a */ /* 0x000fe20000000000 */
[----:B------:R-:W-:Y:S01]  /*0830*/  IMAD.SHL.U32 R24, R122, 0x80, RZ ;  /* 0x000000807a187824 */ /* 0x000fe200078e00ff */
[----:B------:R-:W-:Y:S01]  /*0840*/  LOP3.LUT R137, R137, 0x38, R6, 0x48, !PT ;  /* 0x0000003889897812 */ /* 0x000fe200078e4806 */
[----:B------:R-:W-:Y:S01]  /*0850*/  IMAD.SHL.U32 R121, R121, 0x40, RZ ;  /* 0x0000004079797824 */ /* 0x000fe200078e00ff */
[C---:B------:R-:W-:Y:S01]  /*0860*/  LOP3.LUT R2, R0.reuse, 0x20, RZ, 0xfc, !PT ;  /* 0x0000002000027812 */ /* 0x040fe200078efcff */
[----:B------:R-:W-:Y:S01]  /*0870*/  IMAD.SHL.U32 R22, R145, 0x80, RZ ;  /* 0x0000008091167824 */ /* 0x000fe200078e00ff */
[C---:B------:R-:W-:Y:S01]  /*0880*/  LOP3.LUT R136, R0.reuse, 0x10, RZ, 0xfc, !PT ;  /* 0x0000001000887812 */ /* 0x040fe200078efcff */
[----:B------:R-:W-:Y:S01]  /*0890*/  IMAD.SHL.U32 R20, R143, 0x80, RZ ;  /* 0x000000808f147824 */ /* 0x000fe200078e00ff */
[----:B------:R-:W-:Y:S01]  /*08a0*/  LOP3.LUT R134, R0, 0x30, RZ, 0xfc, !PT ;  /* 0x0000003000867812 */ /* 0x000fe200078efcff */
[--C-:B------:R-:W-:Y:S01]  /*08b0*/  IMAD R135, R2, 0x40, R137.reuse ;  /* 0x0000004002877824 */ /* 0x100fe200078e0289 */
[C---:B------:R-:W-:Y:S01]  /*08c0*/  LOP3.LUT R7, R121.reuse, R0, RZ, 0xfc, !PT ;  /* 0x0000000079077212 */ /* 0x040fe200078efcff */
[--C-:B------:R-:W-:Y:S01]  /*08d0*/  IMAD R136, R136, 0x40, R137.reuse ;  /* 0x0000004088887824 */ /* 0x100fe200078e0289 */
[C-C-:B------:R-:W-:Y:S01]  /*08e0*/  LOP3.LUT R2, R121.reuse, 0x20, R0.reuse, 0xfe, !PT ;  /* 0x0000002079027812 */ /* 0x140fe200078efe00 */
[--C-:B------:R-:W-:Y:S01]  /*08f0*/  IMAD R134, R134, 0x40, R137.reuse ;  /* 0x0000004086867824 */ /* 0x100fe200078e0289 */
[C-C-:B------:R-:W-:Y:S01]  /*0900*/  LOP3.LUT R3, R121.reuse, 0x10, R0.reuse, 0xfe, !PT ;  /* 0x0000001079037812 */ /* 0x140fe200078efe00 */
[----:B------:R-:W-:Y:S01]  /*0910*/  IMAD R137, R0, 0x40, R137 ;  /* 0x0000004000897824 */ /* 0x000fe200078e0289 */
[----:B------:R-:W-:Y:S01]  /*0920*/  IABS R17, R7 ;  /* 0x0000000700117213 */ /* 0x000fe20000000000 */
[----:B------:R-:W-:Y:S01]  /*0930*/  IMAD.SHL.U32 R136, R136, 0x2, RZ ;  /* 0x0000000288887824 */ /* 0x000fe200078e00ff */
[----:B------:R-:W-:Y:S01]  /*0940*/  LOP3.LUT R0, R121, 0x30, R0, 0xfe, !PT ;  /* 0x0000003079007812 */ /* 0x000fe200078efe00 */
[----:B------:R-:W-:Y:S01]  /*0950*/  IMAD.SHL.U32 R137, R137, 0x2, RZ ;  /* 0x0000000289897824 */ /* 0x000fe200078e00ff */
[----:B------:R-:W-:Y:S01]  /*0960*/  IABS R13, R2 ;  /* 0x00000002000d7213 */ /* 0x000fe20000000000 */
[----:B------:R-:W-:Y:S01]  /*0970*/  IMAD.HI.U32 R16, R10, R17, RZ ;  /* 0x000000110a107227 */ /* 0x000fe200078e00ff */
[----:B------:R-:W-:-:S02]  /*0980*/  IABS R15, R3 ;  /* 0x00000003000f7213 */ /* 0x000fc40000000000 */
[----:B------:R-:W-:Y:S01]  /*0990*/  IABS R11, R0 ;  /* 0x00000000000b7213 */ /* 0x000fe20000000000 */
[C---:B------:R-:W-:Y:S01]  /*09a0*/  IMAD.HI.U32 R12, R10.reuse, R13, RZ ;  /* 0x0000000d0a0c7227 */ /* 0x040fe200078e00ff */
[----:B------:R-:W-:Y:S02]  /*09b0*/  IABS R18, R120 ;  /* 0x0000007800127213 */ /* 0x000fe40000000000 */
[----:B------:R-:W-:Y:S01]  /*09c0*/  ISETP.GE.AND P5, PT, R7, RZ, PT ;  /* 0x000000ff0700720c */ /* 0x000fe20003fa6270 */
[----:B------:R-:W-:Y:S01]  /*09d0*/  IMAD.HI.U32 R14, R10, R15, RZ ;  /* 0x0000000f0a0e7227 */ /* 0x000fe200078e00ff */
[----:B------:R-:W-:Y:S02]  /*09e0*/  LOP3.LUT R133, R9, R24, RZ, 0xfc, !PT ;  /* 0x0000001809857212 */ /* 0x000fe400078efcff */
[-C--:B------:R-:W-:Y:S01]  /*09f0*/  LOP3.LUT R131, R22, R9.reuse, RZ, 0xfc, !PT ;  /* 0x0000000916837212 */ /* 0x080fe200078efcff */
[----:B------:R-:W-:Y:S01]  /*0a00*/  IMAD.MOV R16, RZ, RZ, -R16 ;  /* 0x000000ffff107224 */ /* 0x000fe200078e0a10 */
[----:B------:R-:W-:Y:S01]  /*0a10*/  LOP3.LUT R129, R20, R9, RZ, 0xfc, !PT ;  /* 0x0000000914817212 */ /* 0x000fe200078efcff */
[----:B------:R-:W-:Y:S01]  /*0a20*/  IMAD.HI.U32 R10, R10, R11, RZ ;  /* 0x0000000b0a0a7227 */ /* 0x000fe200078e00ff */
[----:B------:R-:W-:-:S02]  /*0a30*/  LOP3.LUT R141, R122, 0x30, RZ, 0xfc, !PT ;  /* 0x000000307a8d7812 */ /* 0x000fc400078efcff */
[C---:B------:R-:W-:Y:S01]  /*0a40*/  LOP3.LUT R144, R122.reuse, 0x18, RZ, 0xfc, !PT ;  /* 0x000000187a907812 */ /* 0x040fe200078efcff */
[----:B------:R-:W-:Y:S01]  /*0a50*/  IMAD.MOV R12, RZ, RZ, -R12 ;  /* 0x000000ffff0c7224 */ /* 0x000fe200078e0a0c */
[----:B------:R-:W-:Y:S01]  /*0a60*/  LOP3.LUT R140, R122, 0x38, RZ, 0xfc, !PT ;  /* 0x000000387a8c7812 */ /* 0x000fe200078efcff */
[----:B------:R-:W-:Y:S01]  /*0a70*/  IMAD.MOV R14, RZ, RZ, -R14 ;  /* 0x000000ffff0e7224 */ /* 0x000fe200078e0a0e */
[--C-:B------:R-:W-:Y:S01]  /*0a80*/  SHF.R.U32.HI R147, RZ, 0x4, R6.reuse ;  /* 0x00000004ff937819 */ /* 0x100fe20000011606 */
[----:B------:R-:W-:Y:S01]  /*0a90*/  IMAD R16, R5, R16, R17 ;  /* 0x0000001005107224 */ /* 0x000fe200078e0211 */
[----:B------:R-:W-:Y:S01]  /*0aa0*/  SHF.R.U32.HI R125, RZ, 0x2, R6 ;  /* 0x00000002ff7d7819 */ /* 0x000fe20000011606 */
[----:B------:R-:W-:Y:S01]  /*0ab0*/  IMAD.MOV R10, RZ, RZ, -R10 ;  /* 0x000000ffff0a7224 */ /* 0x000fe200078e0a0a */
[----:B------:R-:W-:Y:S01]  /*0ac0*/  SGXT.U32 R147, R147, 0x1 ;  /* 0x000000019393781a */ /* 0x000fe20000000000 */
[C---:B------:R-:W-:Y:S01]  /*0ad0*/  IMAD R12, R5.reuse, R12, R13 ;  /* 0x0000000c050c7224 */ /* 0x040fe200078e020d */
[C---:B------:R-:W-:Y:S01]  /*0ae0*/  ISETP.GT.U32.AND P4, PT, R5.reuse, R16, PT ;  /* 0x000000100500720c */ /* 0x040fe20003f84070 */
[----:B------:R-:W-:Y:S01]  /*0af0*/  IMAD R14, R5, R14, R15 ;  /* 0x0000000e050e7224 */ /* 0x000fe200078e020f */
[----:B------:R-:W-:Y:S01]  /*0b00*/  SHF.R.U32.HI R123, RZ, 0x5, R6 ;  /* 0x00000005ff7b7819 */ /* 0x000fe20000011606 */
[----:B------:R-:W-:Y:S01]  /*0b10*/  IMAD.HI.U32 R151, R151, R18, RZ ;  /* 0x0000001297977227 */ /* 0x000fe200078e00ff */
[----:B------:R-:W-:-:S02]  /*0b20*/  ISETP.GT.U32.AND P1, PT, R5, R12, PT ;  /* 0x0000000c0500720c */ /* 0x000fc40003f24070 */
[C---:B------:R-:W-:Y:S01]  /*0b30*/  ISETP.GT.U32.AND P2, PT, R5.reuse, R14, PT ;  /* 0x0000000e0500720c */ /* 0x040fe20003f44070 */
[----:B------:R-:W-:Y:S01]  /*0b40*/  IMAD R10, R5, R10, R11 ;  /* 0x0000000a050a7224 */ /* 0x000fe200078e020b */
[----:B------:R-:W-:Y:S01]  /*0b50*/  SGXT.U32 R123, R123, 0x1 ;  /* 0x000000017b7b781a */ /* 0x000fe20000000000 */
[----:B------:R-:W-:Y:S01]  /*0b60*/  IMAD.MOV R151, RZ, RZ, -R151 ;  /* 0x000000ffff977224 */ /* 0x000fe200078e0a97 */
[----:B------:R-:W-:Y:S01]  /*0b70*/  SHF.R.U32.HI R149, RZ, 0x5, R6 ;  /* 0x00000005ff957819 */ /* 0x000fe20000011606 */
[----:B------:R-:W-:Y:S01]  /*0b80*/  IMAD.SHL.U32 R135, R135, 0x2, RZ ;  /* 0x0000000287877824 */ /* 0x000fe200078e00ff */
[C---:B------:R-:W-:Y:S01]  /*0b90*/  ISETP.GT.U32.AND P0, PT, R5.reuse, R10, PT ;  /* 0x0000000a0500720c */ /* 0x040fe20003f04070 */
[----:B------:R-:W-:Y:S02]  /*0ba0*/  IMAD R151, R8, R151, R18 ;  /* 0x0000009708977224 */ /* 0x000fe400078e0212 */
[--C-:B------:R-:W-:Y:S02]  /*0bb0*/  @!P4 IMAD.IADD R16, R16, 0x1, -R5.reuse ;  /* 0x000000011010c824 */ /* 0x100fe400078e0a05 */
[--C-:B------:R-:W-:Y:S01]  /*0bc0*/  @!P1 IMAD.IADD R12, R12, 0x1, -R5.reuse ;  /* 0x000000010c0c9824 */ /* 0x100fe200078e0a05 */
[----:B------:R-:W-:Y:S01]  /*0bd0*/  ISETP.GT.U32.AND P3, PT, R8, R151, PT ;  /* 0x000000970800720c */ /* 0x000fe20003f64070 */
[----:B------:R-:W-:Y:S01]  /*0be0*/  @!P2 IMAD.IADD R14, R14, 0x1, -R5 ;  /* 0x000000010e0ea824 */ /* 0x000fe200078e0a05 */
[----:B------:R-:W-:Y:S01]  /*0bf0*/  ISETP.GT.U32.AND P2, PT, R5, R16, PT ;  /* 0x000000100500720c */ /* 0x000fe20003f44070 */
[----:B------:R-:W-:-:S02]  /*0c00*/  IMAD.SHL.U32 R134, R134, 0x2, RZ ;  /* 0x0000000286867824 */ /* 0x000fc400078e00ff */
[----:B------:R-:W-:Y:S01]  /*0c10*/  IMAD.SHL.U32 R132, R146, 0x80, RZ ;  /* 0x0000008092847824 */ /* 0x000fe200078e00ff */
[C---:B------:R-:W-:Y:S01]  /*0c20*/  ISETP.GT.U32.AND P1, PT, R5.reuse, R14, PT ;  /* 0x0000000e0500720c */ /* 0x040fe20003f24070 */
[--C-:B------:R-:W-:Y:S01]  /*0c30*/  @!P0 IMAD.IADD R10, R10, 0x1, -R5.reuse ;  /* 0x000000010a0a8824 */ /* 0x100fe200078e0a05 */
[----:B------:R-:W-:Y:S01]  /*0c40*/  ISETP.GT.U32.AND P0, PT, R5, R12, PT ;  /* 0x0000000c0500720c */ /* 0x000fe20003f04070 */
[----:B------:R-:W-:Y:S01]  /*0c50*/  IMAD.SHL.U32 R133, R133, 0x2, RZ ;  /* 0x0000000285857824 */ /* 0x000fe200078e00ff */
[----:B------:R-:W-:Y:S01]  /*0c60*/  LOP3.LUT R132, R132, R9, RZ, 0xfc, !PT ;  /* 0x0000000984847212 */ /* 0x000fe200078efcff */
[----:B------:R-:W-:Y:S02]  /*0c70*/  IMAD.SHL.U32 R130, R144, 0x80, RZ ;  /* 0x0000008090827824 */ /* 0x000fe400078e00ff */
[----:B------:R-:W-:Y:S01]  /*0c80*/  @!P3 IMAD.IADD R151, R151, 0x1, -R8 ;  /* 0x000000019797b824 */ /* 0x000fe200078e0a08 */
[----:B------:R-:W-:Y:S01]  /*0c90*/  ISETP.GT.U32.AND P3, PT, R5, R10, PT ;  /* 0x0000000a0500720c */ /* 0x000fe20003f64070 */
[--C-:B------:R-:W-:Y:S01]  /*0ca0*/  @!P2 IMAD.IADD R16, R16, 0x1, -R5.reuse ;  /* 0x000000011010a824 */ /* 0x100fe200078e0a05 */
[----:B------:R-:W-:Y:S01]  /*0cb0*/  ISETP.GE.AND P2, PT, R122, c[0x0][0x180], PT ;  /* 0x000060007a007a0c */ /* 0x000fe20003f46270 */
[----:B------:R-:W-:Y:S01]  /*0cc0*/  IMAD.SHL.U32 R128, R142, 0x80, RZ ;  /* 0x000000808e807824 */ /* 0x000fe200078e00ff */
[----:B------:R-:W-:Y:S01]  /*0cd0*/  ISETP.GT.U32.AND P4, PT, R8, R151, PT ;  /* 0x000000970800720c */ /* 0x000fe20003f84070 */
[--C-:B------:R-:W-:Y:S01]  /*0ce0*/  @!P1 IMAD.IADD R14, R14, 0x1, -R5.reuse ;  /* 0x000000010e0e9824 */ /* 0x100fe200078e0a05 */
[----:B------:R-:W-:Y:S01]  /*0cf0*/  ISETP.GE.AND P1, PT, R3, RZ, PT ;  /* 0x000000ff0300720c */ /* 0x000fe20003f26270 */
[--C-:B------:R-:W-:Y:S01]  /*0d00*/  @!P0 IMAD.IADD R12, R12, 0x1, -R5.reuse ;  /* 0x000000010c0c8824 */ /* 0x100fe200078e0a05 */
[----:B------:R-:W-:Y:S01]  /*0d10*/  ISETP.GE.AND P0, PT, R2, RZ, PT ;  /* 0x000000ff0200720c */ /* 0x000fe20003f06270 */
[----:B------:R-:W-:Y:S01]  /*0d20*/  @!P5 IMAD.MOV R16, RZ, RZ, -R16 ;  /* 0x000000ffff10d224 */ /* 0x000fe200078e0a10 */
[----:B------:R-:W-:Y:S01]  /*0d30*/  SEL R2, R4, RZ, !P2 ;  /* 0x000000ff04027207 */ /* 0x000fe20005000000 */
[----:B------:R-:W-:Y:S01]  /*0d40*/  IMAD.SHL.U32 R18, R141, 0x80, RZ ;  /* 0x000000808d127824 */ /* 0x000fe200078e00ff */
[----:B------:R-:W-:Y:S01]  /*0d50*/  ISETP.GE.AND P2, PT, R0, RZ, PT ;  /* 0x000000ff0000720c */ /* 0x000fe20003f46270 */
[----:B------:R-:W-:Y:S01]  /*0d60*/  @!P3 IMAD.IADD R10, R10, 0x1, -R5 ;  /* 0x000000010a0ab824 */ /* 0x000fe200078e0a05 */
[----:B------:R-:W-:Y:S01]  /*0d70*/  ISETP.NE.U32.AND P3, PT, R2, RZ, PT ;  /* 0x000000ff0200720c */ /* 0x000fe20003f65070 */
[----:B------:R-:W-:Y:S01]  /*0d80*/  IMAD.SHL.U32 R126, R140, 0x80, RZ ;  /* 0x000000808c7e7824 */ /* 0x000fe200078e00ff */
[----:B------:R-:W-:Y:S01]  /*0d90*/  LOP3.LUT R3, RZ, c[0x0][0x178], RZ, 0x33, !PT ;  /* 0x00005e00ff037a12 */ /* 0x000fe200078e33ff */
[----:B------:R-:W-:Y:S01]  /*0da0*/  @!P4 IMAD.IADD R151, R151, 0x1, -R8 ;  /* 0x000000019797c824 */ /* 0x000fe200078e0a08 */
[----:B------:R-:W-:Y:S01]  /*0db0*/  ISETP.NE.AND P4, PT, RZ, c[0x0][0x178], PT ;  /* 0x00005e00ff007a0c */ /* 0x000fe20003f85270 */
[----:B------:R-:W-:Y:S01]  /*0dc0*/  IMAD.MOV.U32 R8, RZ, RZ, R12 ;  /* 0x000000ffff087224 */ /* 0x000fe200078e000c */
[----:B------:R-:W-:Y:S01]  /*0dd0*/  ISETP.GE.AND P5, PT, R145, c[0x0][0x180], PT ;  /* 0x0000600091007a0c */ /* 0x000fe20003fa6270 */
[----:B------:R-:W-:Y:S01]  /*0de0*/  IMAD.MOV.U32 R2, RZ, RZ, R10 ;  /* 0x000000ffff027224 */ /* 0x000fe200078e000a */
[C---:B------:R-:W-:Y:S01]  /*0df0*/  SEL R12, R3.reuse, R16, !P4 ;  /* 0x00000010030c7207 */ /* 0x040fe20006000000 */
[----:B------:R-:W-:Y:S01]  /*0e00*/  @!P0 IMAD.MOV R8, RZ, RZ, -R8 ;  /* 0x000000ffff088224 */ /* 0x000fe200078e0a08 */
[----:B------:R-:W-:Y:S01]  /*0e10*/  ISETP.GE.AND P0, PT, R120, RZ, PT ;  /* 0x000000ff7800720c */ /* 0x000fe20003f06270 */
[----:B------:R-:W-:Y:S01]  /*0e20*/  @!P2 IMAD.MOV R2, RZ, RZ, -R2 ;  /* 0x000000ffff02a224 */ /* 0x000fe200078e0a02 */
[----:B------:R-:W-:Y:S01]  /*0e30*/  ISETP.NE.AND P2, PT, RZ, c[0x0][0x17c], PT ;  /* 0x00005f00ff007a0c */ /* 0x000fe20003f45270 */
[----:B------:R-:W-:Y:S01]  /*0e40*/  @!P1 IMAD.MOV R14, RZ, RZ, -R14 ;  /* 0x000000ffff0e9224 */ /* 0x000fe200078e0a0e */
[----:B------:R-:W-:Y:S01]  /*0e50*/  ISETP.GE.AND P1, PT, R146, c[0x0][0x180], PT ;  /* 0x0000600092007a0c */ /* 0x000fe20003f26270 */
[--C-:B------:R-:W-:Y:S01]  /*0e60*/  IMAD R193, R12, c[0x0][0x184], R139.reuse ;  /* 0x000061000cc17a24 */ /* 0x100fe200078e028b */
[C---:B------:R-:W-:Y:S01]  /*0e70*/  SEL R8, R3.reuse, R8, !P4 ;  /* 0x0000000803087207 */ /* 0x040fe20006000000 */
[----:B------:R-:W-:Y:S01]  /*0e80*/  IMAD.SHL.U32 R132, R132, 0x2, RZ ;  /* 0x0000000284847824 */ /* 0x000fe200078e00ff */
[C---:B------:R-:W-:Y:S01]  /*0e90*/  SEL R10, R3.reuse, R14, !P4 ;  /* 0x0000000e030a7207 */ /* 0x040fe20006000000 */
[----:B------:R-:W-:Y:S01]  /*0ea0*/  IMAD.MOV.U32 R14, RZ, RZ, 0x2 ;  /* 0x00000002ff0e7424 */ /* 0x000fe200078e00ff */
[----:B------:R-:W-:Y:S01]  /*0eb0*/  SEL R2, R3, R2, !P4 ;  /* 0x0000000203027207 */ /* 0x000fe20006000000 */
[----:B------:R-:W-:Y:S01]  /*0ec0*/  IMAD R189, R8, c[0x0][0x184], R139 ;  /* 0x0000610008bd7a24 */ /* 0x000fe200078e028b */
[----:B------:R-:W-:Y:S01]  /*0ed0*/  SEL R3, R4, RZ, !P1 ;  /* 0x000000ff04037207 */ /* 0x000fe20004800000 */
[----:B------:R-:W-:Y:S01]  /*0ee0*/  @!P0 IMAD.MOV R151, RZ, RZ, -R151 ;  /* 0x000000ffff978224 */ /* 0x000fe200078e0a97 */
[----:B------:R-:W-:Y:S01]  /*0ef0*/  ISETP.GE.AND P1, PT, R143, c[0x0][0x180], PT ;  /* 0x000060008f007a0c */ /* 0x000fe20003f26270 */
[--C-:B------:R-:W-:Y:S01]  /*0f00*/  IMAD R191, R10, c[0x0][0x184], R139.reuse ;  /* 0x000061000abf7a24 */ /* 0x100fe200078e028b */
[----:B------:R-:W-:Y:S01]  /*0f10*/  SEL R0, R4, RZ, !P5 ;  /* 0x000000ff04007207 */ /* 0x000fe20006800000 */
[----:B------:R-:W-:Y:S01]  /*0f20*/  IMAD R187, R2, c[0x0][0x184], R139 ;  /* 0x0000610002bb7a24 */ /* 0x000fe200078e028b */
[----:B------:R-:W-:Y:S01]  /*0f30*/  @!P2 LOP3.LUT R151, RZ, c[0x0][0x17c], RZ, 0x33, !PT ;  /* 0x00005f00ff97aa12 */ /* 0x000fe200078e33ff */
[----:B------:R-:W-:Y:S01]  /*0f40*/  IMAD.WIDE R26, R193, R14, c[0x0][0x160] ;  /* 0x00005800c11a7625 */ /* 0x000fe200078e020e */
[----:B------:R-:W-:-:S02]  /*0f50*/  ISETP.GE.AND P2, PT, R142, c[0x0][0x180], PT ;  /* 0x000060008e007a0c */ /* 0x000fc40003f46270 */
[----:B------:R-:W-:Y:S01]  /*0f60*/  ISETP.NE.U32.AND P5, PT, R3, RZ, PT ;  /* 0x000000ff0300720c */ /* 0x000fe20003fa5070 */
[-C--:B------:R-:W-:Y:S01]  /*0f70*/  IMAD.WIDE R24, R191, R14.reuse, c[0x0][0x160] ;  /* 0x00005800bf187625 */ /* 0x080fe200078e020e */
[----:B------:R-:W-:Y:S01]  /*0f80*/  SEL R3, R4, RZ, !P1 ;  /* 0x000000ff04037207 */ /* 0x000fe20004800000 */
[----:B------:R1:W-:Y:S01]  /*0f90*/  LDGSTS.E.BYPASS.LTC128B.128 [R137], [R26.64], P6 ;  /* 0x000000001a897fae */ /* 0x0003e2000b101d4a */
[----:B------:R-:W-:Y:S01]  /*0fa0*/  ISETP.NE.U32.AND P1, PT, R0, RZ, PT ;  /* 0x000000ff0000720c */ /* 0x000fe20003f25070 */
[-C--:B------:R-:W-:Y:S01]  /*0fb0*/  IMAD.WIDE R22, R189, R14.reuse, c[0x0][0x160] ;  /* 0x00005800bd167625 */ /* 0x080fe200078e020e */
[----:B------:R-:W-:Y:S01]  /*0fc0*/  SEL R0, R4, RZ, !P2 ;  /* 0x000000ff04007207 */ /* 0x000fe20005000000 */
[----:B------:R1:W-:Y:S01]  /*0fd0*/  LDGSTS.E.BYPASS.LTC128B.128 [R136], [R24.64], P6 ;  /* 0x0000000018887fae */ /* 0x0003e2000b101d4a */
[----:B------:R-:W-:Y:S01]  /*0fe0*/  ISETP.GE.AND P4, PT, R144, c[0x0][0x180], PT ;  /* 0x0000600090007a0c */ /* 0x000fe20003f86270 */
[-C--:B------:R-:W-:Y:S01]  /*0ff0*/  IMAD.WIDE R20, R187, R14.reuse, c[0x0][0x160] ;  /* 0x00005800bb147625 */ /* 0x080fe200078e020e */
[----:B------:R-:W-:Y:S01]  /*1000*/  ISETP.NE.U32.AND P2, PT, R0, RZ, PT ;  /* 0x000000ff0000720c */ /* 0x000fe20003f45070 */
[----:B------:R2:W-:Y:S01]  /*1010*/  LDGSTS.E.BYPASS.LTC128B.128 [R135], [R22.64], P6 ;  /* 0x0000000016877fae */ /* 0x0005e2000b101d4a */
[----:B------:R-:W-:Y:S01]  /*1020*/  SEL R5, R4, RZ, !P4 ;  /* 0x000000ff04057207 */ /* 0x000fe20006000000 */
[----:B------:R-:W-:Y:S01]  /*1030*/  IMAD.MOV.U32 R0, RZ, RZ, c[0x0][0x188] ;  /* 0x00006200ff007624 */ /* 0x000fe200078e00ff */
[----:B------:R-:W-:Y:S01]  /*1040*/  ISETP.NE.U32.AND P0, PT, R3, RZ, PT ;  /* 0x000000ff0300720c */ /* 0x000fe20003f05070 */
[----:B------:R-:W-:Y:S01]  /*1050*/  IMAD R151, R122, c[0x0][0x188], R151 ;  /* 0x000062007a977a24 */ /* 0x000fe200078e0297 */
[----:B------:R3:W-:Y:S01]  /*1060*/  LDGSTS.E.BYPASS.LTC128B.128 [R134], [R20.64], P6 ;  /* 0x0000000014867fae */ /* 0x0007e2000b101d4a */
[----:B------:R-:W-:Y:S01]  /*1070*/  ISETP.GE.AND P6, PT, R141, c[0x0][0x180], PT ;  /* 0x000060008d007a0c */ /* 0x000fe20003fc6270 */
[----:B------:R-:W-:Y:S01]  /*1080*/  IMAD.SHL.U32 R131, R131, 0x2, RZ ;  /* 0x0000000283837824 */ /* 0x000fe200078e00ff */
[----:B------:R-:W-:Y:S01]  /*1090*/  ISETP.NE.U32.AND P4, PT, R5, RZ, PT ;  /* 0x000000ff0500720c */ /* 0x000fe20003f85070 */
[----:B------:R-:W-:Y:S01]  /*10a0*/  IMAD R155, R0, 0x8, R151 ;  /* 0x00000008009b7824 */ /* 0x000fe200078e0297 */
[----:B------:R-:W-:Y:S01]  /*10b0*/  SEL R2, R4, RZ, !P6 ;  /* 0x000000ff04027207 */ /* 0x000fe20007000000 */
[-C--:B------:R-:W-:Y:S01]  /*10c0*/  IMAD.WIDE R12, R151, R14.reuse, c[0x0][0x168] ;  /* 0x00005a00970c7625 */ /* 0x080fe200078e020e */
[----:B------:R-:W-:Y:S01]  /*10d0*/  ISETP.GE.AND P6, PT, R140, c[0x0][0x180], PT ;  /* 0x000060008c007a0c */ /* 0x000fe20003fc6270 */
[----:B------:R-:W0:Y:S01]  /*10e0*/  LDGDEPBAR ;  /* 0x00000000000079af */ /* 0x000e220000000000 */
[----:B------:R-:W-:Y:S01]  /*10f0*/  LOP3.LUT R130, R130, R9, RZ, 0xfc, !PT ;  /* 0x0000000982827212 */ /* 0x000fe200078efcff */
[----:B------:R-:W-:Y:S01]  /*1100*/  IMAD R159, R0, 0x8, R155 ;  /* 0x00000008009f7824 */ /* 0x000fe200078e029b */
[----:B------:R-:W-:Y:S01]  /*1110*/  SEL R4, R4, RZ, !P6 ;  /* 0x000000ff04047207 */ /* 0x000fe20007000000 */
[----:B------:R4:W-:Y:S01]  /*1120*/  LDGSTS.E.BYPASS.LTC128B.128 [R133+0x6000], [R12.64], P3 ;  /* 0x060000000c857fae */ /* 0x0009e20009901d4a */
[----:B------:R-:W-:Y:S01]  /*1130*/  ISETP.GE.AND P6, PT, R139, UR5, PT ;  /* 0x000000058b007c0c */ /* 0x000fe2000bfc6270 */
[----:B------:R-:W-:Y:S01]  /*1140*/  IMAD R163, R0, 0x8, R159 ;  /* 0x0000000800a37824 */ /* 0x000fe200078e029f */
[----:B------:R-:W-:Y:S01]  /*1150*/  ISETP.NE.U32.AND P3, PT, R2, RZ, PT ;  /* 0x000000ff0200720c */ /* 0x000fe20003f65070 */
[----:B------:R-:W-:Y:S01]  /*1160*/  IMAD.WIDE R10, R155, R14, c[0x0][0x168] ;  /* 0x00005a009b0a7625 */ /* 0x000fe200078e020e */
[----:B------:R-:W-:-:S02]  /*1170*/  SEL R3, RZ, 0x10, P6 ;  /* 0x00000010ff037807 */ /* 0x000fc40003000000 */
[----:B------:R-:W-:Y:S01]  /*1180*/  ISETP.GE.AND P6, PT, R139, UR4, PT ;  /* 0x000000048b007c0c */ /* 0x000fe2000bfc6270 */
[----:B------:R-:W-:Y:S01]  /*1190*/  IMAD R167, R0, 0x8, R163 ;  /* 0x0000000800a77824 */ /* 0x000fe200078e02a3 */
[-C--:B------:R-:W-:Y:S01]  /*11a0*/  LOP3.LUT R128, R128, R9.reuse, RZ, 0xfc, !PT ;  /* 0x0000000980807212 */ /* 0x080fe200078efcff */
[----:B------:R-:W-:Y:S01]  /*11b0*/  IMAD.SHL.U32 R130, R130, 0x2, RZ ;  /* 0x0000000282827824 */ /* 0x000fe200078e00ff */
[----:B------:R-:W-:Y:S01]  /*11c0*/  SEL R2, RZ, 0x10, P6 ;  /* 0x00000010ff027807 */ /* 0x000fe20003000000 */
[----:B------:R-:W-:Y:S01]  /*11d0*/  IMAD R171, R0, 0x8, R167 ;  /* 0x0000000800ab7824 */ /* 0x000fe200078e02a7 */
[----:B------:R-:W-:Y:S01]  /*11e0*/  ISETP.NE.U32.AND P6, PT, R4, RZ, PT ;  /* 0x000000ff0400720c */ /* 0x000fe20003fc5070 */
[-C--:B------:R-:W-:Y:S01]  /*11f0*/  IMAD.WIDE R30, R163, R14.reuse, c[0x0][0x168] ;  /* 0x00005a00a31e7625 */ /* 0x080fe200078e020e */
[-C--:B------:R-:W-:Y:S01]  /*1200*/  LOP3.LUT R127, R18, R9.reuse, RZ, 0xfc, !PT ;  /* 0x00000009127f7212 */ /* 0x080fe200078efcff */
[----:B------:R1:W-:Y:S01]  /*1210*/  LDGSTS.E.BYPASS.LTC128B.128 [R132+0x6000], [R10.64], P5 ;  /* 0x060000000a847fae */ /* 0x0003e2000a901d4a */
[----:B------:R-:W-:Y:S01]  /*1220*/  LOP3.LUT R126, R126, R9, RZ, 0xfc, !PT ;  /* 0x000000097e7e7212 */ /* 0x000fe200078efcff */
[----:B------:R-:W-:Y:S01]  /*1230*/  IMAD R175, R0, 0x8, R171 ;  /* 0x0000000800af7824 */ /* 0x000fe200078e02ab */
[----:B------:R-:W-:Y:S01]  /*1240*/  ISETP.GT.AND P5, PT, R156, 0x7f, PT ;  /* 0x0000007f9c00780c */ /* 0x000fe20003fa4270 */
[----:B------:R-:W-:-:S03]  /*1250*/  IMAD.WIDE R8, R159, R14, c[0x0][0x168] ;  /* 0x00005a009f087625 */ /* 0x000fc600078e020e */
[----:B------:R-:W-:Y:S01]  /*1260*/  SEL R3, R3, RZ, P5 ;  /* 0x000000ff03037207 */ /* 0x000fe20002800000 */
[----:B------:R-:W-:Y:S01]  /*1270*/  IMAD R179, R0, 0x8, R175 ;  /* 0x0000000800b37824 */ /* 0x000fe200078e02af */
[----:B------:R1:W-:Y:S01]  /*1280*/  LDGSTS.E.BYPASS.LTC128B.128 [R131+0x6000], [R8.64], P1 ;  /* 0x0600000008837fae */ /* 0x0003e20008901d4a */
[----:B------:R-:W-:Y:S01]  /*1290*/  IMAD.SHL.U32 R129, R129, 0x2, RZ ;  /* 0x0000000281817824 */ /* 0x000fe200078e00ff */
[----:B------:R-:W-:Y:S01]  /*12a0*/  ISETP.GT.AND P1, PT, R156, 0xbf, PT ;  /* 0x000000bf9c00780c */ /* 0x000fe20003f24270 */
[-C--:B------:R-:W-:Y:S01]  /*12b0*/  IMAD.WIDE R28, R167, R14.reuse, c[0x0][0x168] ;  /* 0x00005a00a71c7625 */ /* 0x080fe200078e020e */
[----:B------:R1:W-:Y:S01]  /*12c0*/  LDGSTS.E.BYPASS.LTC128B.128 [R130+0x6000], [R30.64], P4 ;  /* 0x060000001e827fae */ /* 0x0003e2000a101d4a */
[----:B------:R-:W-:Y:S02]  /*12d0*/  ISETP.NE.U32.AND P4, PT, R3, RZ, PT ;  /* 0x000000ff0300720c */ /* 0x000fe40003f85070 */
[----:B------:R-:W-:Y:S01]  /*12e0*/  IMAD.SHL.U32 R128, R128, 0x2, RZ ;  /* 0x0000000280807824 */ /* 0x000fe200078e00ff */
[----:B------:R1:W-:Y:S01]  /*12f0*/  LDGSTS.E.BYPASS.LTC128B.128 [R129+0x6000], [R28.64], P0 ;  /* 0x060000001c817fae */ /* 0x0003e20008101d4a */
[----:B------:R-:W-:Y:S01]  /*1300*/  IMAD.WIDE R18, R171, R14, c[0x0][0x168] ;  /* 0x00005a00ab127625 */ /* 0x000fe200078e020e */
[----:B------:R-:W-:-:S02]  /*1310*/  SEL R2, R2, RZ, P1 ;  /* 0x000000ff02027207 */ /* 0x000fc40000800000 */
[----:B------:R-:W-:Y:S01]  /*1320*/  ISETP.GE.AND P0, PT, R122, UR5, PT ;  /* 0x000000057a007c0c */ /* 0x000fe2000bf06270 */
[----:B------:R-:W-:Y:S01]  /*1330*/  IMAD.SHL.U32 R127, R127, 0x2, RZ ;  /* 0x000000027f7f7824 */ /* 0x000fe200078e00ff */
[----:B------:R2:W-:Y:S01]  /*1340*/  LDGSTS.E.BYPASS.LTC128B.128 [R128+0x6000], [R18.64], P2 ;  /* 0x0600000012807fae */ /* 0x0005e20009101d4a */
[-C--:B------:R-:W-:Y:S01]  /*1350*/  IMAD.WIDE R16, R175, R14.reuse, c[0x0][0x168] ;  /* 0x00005a00af107625 */ /* 0x080fe200078e020e */
[----:B------:R-:W-:Y:S02]  /*1360*/  ISETP.NE.U32.AND P2, PT, R2, RZ, PT ;  /* 0x000000ff0200720c */ /* 0x000fe40003f45070 */
[----:B------:R-:W-:Y:S01]  /*1370*/  SEL R2, RZ, 0x10, P0 ;  /* 0x00000010ff027807 */ /* 0x000fe20000000000 */
[----:B------:R-:W-:Y:S01]  /*1380*/  IMAD.SHL.U32 R126, R126, 0x2, RZ ;  /* 0x000000027e7e7824 */ /* 0x000fe200078e00ff */
[----:B------:R2:W-:Y:S01]  /*1390*/  LDGSTS.E.BYPASS.LTC128B.128 [R127+0x6000], [R16.64], P3 ;  /* 0x06000000107f7fae */ /* 0x0005e20009901d4a */
[----:B------:R-:W-:Y:S01]  /*13a0*/  IMAD.WIDE R14, R179, R14, c[0x0][0x168] ;  /* 0x00005a00b30e7625 */ /* 0x000fe200078e020e */
[----:B------:R-:W-:-:S02]  /*13b0*/  ISETP.GE.AND P0, PT, R146, UR5, PT ;  /* 0x0000000592007c0c */ /* 0x000fc4000bf06270 */
[----:B------:R-:W-:Y:S01]  /*13c0*/  SEL R2, R2, RZ, P5 ;  /* 0x000000ff02027207 */ /* 0x000fe20002800000 */
[----:B------:R-:W-:Y:S01]  /*13d0*/  IMAD.SHL.U32 R185, R0, 0x40, RZ ;  /* 0x0000004000b97824 */ /* 0x000fe200078e00ff */
[----:B------:R3:W-:Y:S01]  /*13e0*/  LDGSTS.E.BYPASS.LTC128B.128 [R126+0x6000], [R14.64], P6 ;  /* 0x060000000e7e7fae */ /* 0x0007e2000b101d4a */
[----:B------:R-:W-:Y:S02]  /*13f0*/  SEL R4, RZ, 0x10, P0 ;  /* 0x00000010ff047807 */ /* 0x000fe40000000000 */
[----:B------:R-:W-:Y:S01]  /*1400*/  ISETP.GE.AND P3, PT, R145, UR5, PT ;  /* 0x0000000591007c0c */ /* 0x000fe2000bf66270 */
[----:B------:R-:W0:Y:S01]  /*1410*/  LDGDEPBAR ;  /* 0x00000000000079af */ /* 0x000e220000000000 */
[----:B------:R-:W-:Y:S01]  /*1420*/  ISETP.GE.AND P0, PT, R144, UR5, PT ;  /* 0x0000000590007c0c */ /* 0x000fe2000bf06270 */
[C---:B----4-:R-:W-:Y:S01]  /*1430*/  IMAD.WIDE R12, R185.reuse, 0x2, R12 ;  /* 0x00000002b90c7825 */ /* 0x050fe200078e020c */
[----:B------:R-:W-:Y:S01]  /*1440*/  SEL R4, R4, RZ, P5 ;  /* 0x000000ff04047207 */ /* 0x000fe20002800000 */
[----:B------:R-:W-:Y:S01]  /*1450*/  BAR.SYNC.DEFER_BLOCKING 0x0 ;  /* 0x0000000000007b1d */ /* 0x000fe20000010000 */
[----:B------:R-:W-:Y:S01]  /*1460*/  ISETP.NE.U32.AND P6, PT, R2, RZ, PT ;  /* 0x000000ff0200720c */ /* 0x000fe20003fc5070 */
[----:B-1----:R-:W-:Y:S01]  /*1470*/  IMAD.WIDE R10, R185, 0x2, R10 ;  /* 0x00000002b90a7825 */ /* 0x002fe200078e020a */
[----:B------:R-:W-:-:S02]  /*1480*/  SEL R3, RZ, 0x10, P3 ;  /* 0x00000010ff037807 */ /* 0x000fc40001800000 */
[----:B------:R-:W-:Y:S01]  /*1490*/  SEL R2, RZ, 0x10, P0 ;  /* 0x00000010ff027807 */ /* 0x000fe20000000000 */
[C---:B------:R-:W-:Y:S01]  /*14a0*/  IMAD.WIDE R8, R185.reuse, 0x2, R8 ;  /* 0x00000002b9087825 */ /* 0x040fe200078e0208 */
[----:B------:R-:W-:Y:S02]  /*14b0*/  ISETP.NE.U32.AND P0, PT, R4, RZ, PT ;  /* 0x000000ff0400720c */ /* 0x000fe40003f05070 */
[----:B------:R-:W-:Y:S01]  /*14c0*/  ISETP.GE.AND P3, PT, R122, UR4, PT ;  /* 0x000000047a007c0c */ /* 0x000fe2000bf66270 */
[----:B------:R-:W-:Y:S01]  /*14d0*/  IMAD.WIDE R4, R185, 0x2, R30 ;  /* 0x00000002b9047825 */ /* 0x000fe200078e021e */
[----:B------:R-:W-:Y:S02]  /*14e0*/  SEL R3, R3, RZ, P5 ;  /* 0x000000ff03037207 */ /* 0x000fe40002800000 */
[----:B------:R-:W-:Y:S01]  /*14f0*/  SEL R2, R2, RZ, P5 ;  /* 0x000000ff02027207 */ /* 0x000fe20002800000 */
[----:B------:R-:W-:Y:S01]  /*1500*/  IMAD.WIDE R28, R185, 0x2, R28 ;  /* 0x00000002b91c7825 */ /* 0x000fe200078e021c */
[----:B------:R-:W-:-:S02]  /*1510*/  SEL R0, RZ, 0x10, P3 ;  /* 0x00000010ff007807 */ /* 0x000fc40001800000 */
[----:B------:R-:W-:Y:S01]  /*1520*/  ISETP.NE.U32.AND P3, PT, R3, RZ, PT ;  /* 0x000000ff0300720c */ /* 0x000fe20003f65070 */
[----:B--2---:R-:W-:Y:S01]  /*1530*/  IMAD.WIDE R18, R185, 0x2, R18 ;  /* 0x00000002b9127825 */ /* 0x004fe200078e0212 */
[----:B------:R-:W-:-:S03]  /*1540*/  SEL R0, R0, RZ, P1 ;  /* 0x000000ff00007207 */ /* 0x000fc60000800000 */
[C---:B------:R-:W-:Y:S01]  /*1550*/  IMAD.WIDE R16, R185.reuse, 0x2, R16 ;  /* 0x00000002b9107825 */ /* 0x040fe200078e0210 */
[----:B------:R-:W-:Y:S01]  /*1560*/  @!PT LDS RZ, [RZ] ;  /* 0x00000000fffff984 */ /* 0x000fe20000000800 */
[----:B------:R-:W-:Y:S01]  /*1570*/  @!PT LDS RZ, [RZ] ;  /* 0x00000000fffff984 */ /* 0x000fe20000000800 */
[----:B------:R-:W-:Y:S01]  /*1580*/  @!PT LDS RZ, [RZ] ;  /* 0x00000000fffff984 */ /* 0x000fe20000000800 */
[----:B------:R1:W-:Y:S03]  /*1590*/  LDGSTS.E.BYPASS.LTC128B.128 [R137+0x2000], [R26.64+0x80], P4 ;  /* 0x020000801a897fae */ /* 0x0003e6000a101d4a */
[----:B---3--:R-:W-:Y:S01]  /*15a0*/  IMAD.WIDE R14, R185, 0x2, R14 ;  /* 0x00000002b90e7825 */ /* 0x008fe200078e020e */
[----:B------:R1:W-:Y:S04]  /*15b0*/  LDGSTS.E.BYPASS.LTC128B.128 [R136+0x2000], [R24.64+0x80], P4 ;  /* 0x0200008018887fae */ /* 0x0003e8000a101d4a */
[----:B------:R2:W-:Y:S04]  /*15c0*/  LDGSTS.E.BYPASS.LTC128B.128 [R135+0x2000], [R22.64+0x80], P4 ;  /* 0x0200008016877fae */ /* 0x0005e8000a101d4a */
[----:B------:R3:W-:Y:S01]  /*15d0*/  LDGSTS.E.BYPASS.LTC128B.128 [R134+0x2000], [R20.64+0x80], P4 ;  /* 0x0200008014867fae */ /* 0x0007e2000a101d4a */
[----:B------:R-:W-:-:S03]  /*15e0*/  ISETP.NE.U32.AND P4, PT, R2, RZ, PT ;  /* 0x000000ff0200720c */ /* 0x000fc60003f85070 */
[----:B------:R-:W0:Y:S04]  /*15f0*/  LDGDEPBAR ;  /* 0x00000000000079af */ /* 0x000e280000000000 */
[----:B------:R4:W-:Y:S01]  /*1600*/  LDGSTS.E.BYPASS.LTC128B.128 [R133+0xa000], [R12.64], P6 ;  /* 0x0a0000000c857fae */ /* 0x0009e2000b101d4a */
[----:B------:R-:W-:-:S03]  /*1610*/  ISETP.GE.AND P6, PT, R143, UR5, PT ;  /* 0x000000058f007c0c */ /* 0x000fc6000bfc6270 */
[----:B------:R1:W-:Y:S01]  /*1620*/  LDGSTS.E.BYPASS.LTC128B.128 [R132+0xa000], [R10.64], P0 ;  /* 0x0a0000000a847fae */ /* 0x0003e20008101d4a */
[----:B------:R-:W-:Y:S02]  /*1630*/  ISETP.NE.U32.AND P0, PT, R0, RZ, PT ;  /* 0x000000ff0000720c */ /* 0x000fe40003f05070 */
[----:B------:R-:W-:Y:S01]  /*1640*/  SEL R0, RZ, 0x10, P6 ;  /* 0x00000010ff007807 */ /* 0x000fe20003000000 */
[----:B------:R2:W-:Y:S01]  /*1650*/  LDGSTS.E.BYPASS.LTC128B.128 [R131+0xa000], [R8.64], P3 ;  /* 0x0a00000008837fae */ /* 0x0005e20009901d4a */
[----:B------:R-:W-:Y:S02]  /*1660*/  ISETP.GE.AND P6, PT, R142, UR5, PT ;  /* 0x000000058e007c0c */ /* 0x000fe4000bfc6270 */
[----:B------:R-:W-:Y:S01]  /*1670*/  SEL R0, R0, RZ, P5 ;  /* 0x000000ff00007207 */ /* 0x000fe20002800000 */
[----:B------:R3:W-:Y:S01]  /*1680*/  LDGSTS.E.BYPASS.LTC128B.128 [R130+0xa000], [R4.64], P4 ;  /* 0x0a00000004827fae */ /* 0x0007e2000a101d4a */
[----:B------:R-:W-:Y:S02]  /*1690*/  ISETP.GE.AND P3, PT, R141, UR5, PT ;  /* 0x000000058d007c0c */ /* 0x000fe4000bf66270 */
[----:B------:R-:W-:-:S02]  /*16a0*/  ISETP.GE.AND P4, PT, R140, UR5, PT ;  /* 0x000000058c007c0c */ /* 0x000fc4000bf86270 */
[----:B------:R-:W-:Y:S02]  /*16b0*/  SEL R2, RZ, 0x10, P6 ;  /* 0x00000010ff027807 */ /* 0x000fe40003000000 */
[----:B------:R-:W-:Y:S02]  /*16c0*/  ISETP.NE.U32.AND P6, PT, R0, RZ, PT ;  /* 0x000000ff0000720c */ /* 0x000fe40003fc5070 */
[----:B------:R-:W-:Y:S02]  /*16d0*/  SEL R0, RZ, 0x10, P3 ;  /* 0x00000010ff007807 */ /* 0x000fe40001800000 */
[----:B------:R-:W-:Y:S02]  /*16e0*/  SEL R3, RZ, 0x10, P4 ;  /* 0x00000010ff037807 */ /* 0x000fe40002000000 */
[----:B------:R-:W-:Y:S02]  /*16f0*/  SEL R2, R2, RZ, P5 ;  /* 0x000000ff02027207 */ /* 0x000fe40002800000 */
[----:B------:R-:W-:Y:S01]  /*1700*/  ISETP.GE.AND P3, PT, R146, UR4, PT ;  /* 0x0000000492007c0c */ /* 0x000fe2000bf66270 */
[----:B----4-:R-:W-:Y:S01]  /*1710*/  IMAD.WIDE R12, R185, 0x2, R12 ;  /* 0x00000002b90c7825 */ /* 0x010fe200078e020c */
[----:B------:R-:W-:-:S02]  /*1720*/  SEL R0, R0, RZ, P5 ;  /* 0x000000ff00007207 */ /* 0x000fc40002800000 */
[----:B------:R-:W-:Y:S01]  /*1730*/  ISETP.GE.AND P4, PT, R145, UR4, PT ;  /* 0x0000000491007c0c */ /* 0x000fe2000bf86270 */
[----:B------:R4:W-:Y:S01]  /*1740*/  LDGSTS.E.BYPASS.LTC128B.128 [R129+0xa000], [R28.64], P6 ;  /* 0x0a0000001c817fae */ /* 0x0009e2000b101d4a */
[----:B------:R-:W-:Y:S01]  /*1750*/  SEL R3, R3, RZ, P5 ;  /* 0x000000ff03037207 */ /* 0x000fe20002800000 */
[C---:B-1----:R-:W-:Y:S01]  /*1760*/  IMAD.WIDE R10, R185.reuse, 0x2, R10 ;  /* 0x00000002b90a7825 */ /* 0x042fe200078e020a */
[----:B------:R-:W-:Y:S02]  /*1770*/  ISETP.NE.U32.AND P5, PT, R2, RZ, PT ;  /* 0x000000ff0200720c */ /* 0x000fe40003fa5070 */
[----:B------:R-:W-:Y:S01]  /*1780*/  SEL R2, RZ, 0x10, P3 ;  /* 0x00000010ff027807 */ /* 0x000fe20001800000 */
[----:B--2---:R-:W-:Y:S01]  /*1790*/  IMAD.WIDE R8, R185, 0x2, R8 ;  /* 0x00000002b9087825 */ /* 0x004fe200078e0208 */
[----:B------:R-:W-:Y:S02]  /*17a0*/  ISETP.NE.U32.AND P3, PT, R0, RZ, PT ;  /* 0x000000ff0000720c */ /* 0x000fe40003f65070 */
[----:B------:R-:W-:-:S02]  /*17b0*/  SEL R0, RZ, 0x10, P4 ;  /* 0x00000010ff007807 */ /* 0x000fc40002000000 */
[----:B------:R-:W-:Y:S02]  /*17c0*/  ISETP.NE.U32.AND P4, PT, R3, RZ, PT ;  /* 0x000000ff0300720c */ /* 0x000fe40003f85070 */
[----:B------:R-:W-:Y:S02]  /*17d0*/  SEL R0, R0, RZ, P1 ;  /* 0x000000ff00007207 */ /* 0x000fe40000800000 */
[----:B------:R-:W-:Y:S01]  /*17e0*/  SEL R2, R2, RZ, P1 ;  /* 0x000000ff02027207 */ /* 0x000fe20000800000 */
[----:B------:R1:W-:Y:S01]  /*17f0*/  LDGSTS.E.BYPASS.LTC128B.128 [R128+0xa000], [R18.64], P5 ;  /* 0x0a00000012807fae */ /* 0x0003e2000a901d4a */
[----:B------:R-:W-:Y:S02]  /*1800*/  ISETP.NE.U32.AND P5, PT, R0, RZ, PT ;  /* 0x000000ff0000720c */ /* 0x000fe40003fa5070 */
[----:B------:R-:W-:Y:S01]  /*1810*/  ISETP.NE.U32.AND P6, PT, R2, RZ, PT ;  /* 0x000000ff0200720c */ /* 0x000fe20003fc5070 */
[----:B------:R2:W-:Y:S01]  /*1820*/  LDGSTS.E.BYPASS.LTC128B.128 [R127+0xa000], [R16.64], P3 ;  /* 0x0a000000107f7fae */ /* 0x0005e20009901d4a */
[----:B------:R-:W-:-:S03]  /*1830*/  ISETP.GE.AND P3, PT, R144, UR4, PT ;  /* 0x0000000490007c0c */ /* 0x000fc6000bf66270 */
[----:B------:R3:W-:Y:S01]  /*1840*/  LDGSTS.E.BYPASS.LTC128B.128 [R126+0xa000], [R14.64], P4 ;  /* 0x0a0000000e7e7fae */ /* 0x0007e2000a101d4a */
[----:B------:R-:W-:Y:S02]  /*1850*/  SEL R0, RZ, 0x10, P3 ;  /* 0x00000010ff007807 */ /* 0x000fe40001800000 */
[----:B------:R-:W-:Y:S01]  /*1860*/  ISETP.GE.AND P3, PT, R143, UR4, PT ;  /* 0x000000048f007c0c */ /* 0x000fe2000bf66270 */
[----:B------:R-:W0:Y:S01]  /*1870*/  LDGDEPBAR ;  /* 0x00000000000079af */ /* 0x000e220000000000 */
[----:B------:R-:W-:Y:S01]  /*1880*/  SEL R0, R0, RZ, P1 ;  /* 0x000000ff00007207 */ /* 0x000fe20000800000 */
[----:B----4-:R-:W-:Y:S01]  /*1890*/  IMAD.WIDE R28, R185, 0x2, R28 ;  /* 0x00000002b91c7825 */ /* 0x010fe200078e021c */
[----:B------:R-:W-:Y:S01]  /*18a0*/  SEL R2, RZ, 0x10, P3 ;  /* 0x00000010ff027807 */ /* 0x000fe20001800000 */
[----:B------:R-:W-:Y:S01]  /*18b0*/  BAR.SYNC.DEFER_BLOCKING 0x0 ;  /* 0x0000000000007b1d */ /* 0x000fe20000010000 */
[----:B------:R-:W-:Y:S02]  /*18c0*/  ISETP.NE.U32.AND P4, PT, R0, RZ, PT ;  /* 0x000000ff0000720c */ /* 0x000fe40003f85070 */
[----:B------:R-:W-:-:S02]  /*18d0*/  ISETP.GE.AND P3, PT, R141, UR4, PT ;  /* 0x000000048d007c0c */ /* 0x000fc4000bf66270 */
[----:B------:R-:W-:Y:S02]  /*18e0*/  SEL R0, R2, RZ, P1 ;  /* 0x000000ff02007207 */ /* 0x000fe40000800000 */
[----:B------:R-:W-:Y:S02]  /*18f0*/  SEL R2, RZ, 0x10, P3 ;  /* 0x00000010ff027807 */ /* 0x000fe40001800000 */
[----:B------:R-:W-:Y:S02]  /*1900*/  ISETP.NE.U32.AND P3, PT, R0, RZ, PT ;  /* 0x000000ff0000720c */ /* 0x000fe40003f65070 */
[----:B------:R-:W-:Y:S01]  /*1910*/  SEL R2, R2, RZ, P1 ;  /* 0x000000ff02027207 */ /* 0x000fe20000800000 */
[----:B-1----:R-:W-:-:S04]  /*1920*/  IMAD.WIDE R18, R185, 0x2, R18 ;  /* 0x00000002b9127825 */ /* 0x002fc800078e0212 */
[----:B--2---:R-:W-:-:S04]  /*1930*/  IMAD.WIDE R16, R185, 0x2, R16 ;  /* 0x00000002b9107825 */ /* 0x004fc800078e0210 */
[----:B---3--:R-:W-:Y:S01]  /*1940*/  IMAD.WIDE R14, R185, 0x2, R14 ;  /* 0x00000002b90e7825 */ /* 0x008fe200078e020e */
[----:B------:R-:W-:Y:S01]  /*1950*/  @!PT LDS RZ, [RZ] ;  /* 0x00000000fffff984 */ /* 0x000fe20000000800 */
[----:B------:R-:W-:Y:S01]  /*1960*/  @!PT LDS RZ, [RZ] ;  /* 0x00000000fffff984 */ /* 0x000fe20000000800 */
[----:B------:R-:W-:Y:S01]  /*1970*/  @!PT LDS RZ, [RZ] ;  /* 0x00000000fffff984 */ /* 0x000fe20000000800 */
[----:B------:R1:W-:Y:S04]  /*1980*/  LDGSTS.E.BYPASS.LTC128B.128 [R137+0x4000], [R26.64+0x100], P2 ;  /* 0x040001001a897fae */ /* 0x0003e80009101d4a */
[----:B------:R1:W-:Y:S04]  /*1990*/  LDGSTS.E.BYPASS.LTC128B.128 [R136+0x4000], [R24.64+0x100], P2 ;  /* 0x0400010018887fae */ /* 0x0003e80009101d4a */
[----:B------:R2:W-:Y:S04]  /*19a0*/  LDGSTS.E.BYPASS.LTC128B.128 [R135+0x4000], [R22.64+0x100], P2 ;  /* 0x0400010016877fae */ /* 0x0005e80009101d4a */
[----:B------:R3:W-:Y:S01]  /*19b0*/  LDGSTS.E.BYPASS.LTC128B.128 [R134+0x4000], [R20.64+0x100], P2 ;  /* 0x0400010014867fae */ /* 0x0007e20009101d4a */
[----:B------:R-:W-:-:S03]  /*19c0*/  ISETP.GE.AND P2, PT, R142, UR4, PT ;  /* 0x000000048e007c0c */ /* 0x000fc6000bf46270 */
[----:B------:R-:W0:Y:S01]  /*19d0*/  LDGDEPBAR ;  /* 0x00000000000079af */ /* 0x000e220000000000 */
[----:B------:R-:W-:Y:S02]  /*19e0*/  SEL R3, RZ, 0x10, P2 ;  /* 0x00000010ff037807 */ /* 0x000fe40001000000 */
[----:B------:R-:W-:Y:S01]  /*19f0*/  ISETP.GE.AND P2, PT, R140, UR4, PT ;  /* 0x000000048c007c0c */ /* 0x000fe2000bf46270 */
[----:B------:R4:W-:Y:S01]  /*1a00*/  LDGSTS.E.BYPASS.LTC128B.128 [R133+0xe000], [R12.64], P0 ;  /* 0x0e0000000c857fae */ /* 0x0009e20008101d4a */
[----:B------:R-:W-:Y:S02]  /*1a10*/  SEL R3, R3, RZ, P1 ;  /* 0x000000ff03037207 */ /* 0x000fe40000800000 */
[----:B------:R-:W-:Y:S01]  /*1a20*/  SEL R0, RZ, 0x10, P2 ;  /* 0x00000010ff007807 */ /* 0x000fe20001000000 */
[----:B------:R1:W-:Y:S01]  /*1a30*/  LDGSTS.E.BYPASS.LTC128B.128 [R132+0xe000], [R10.64], P6 ;  /* 0x0e0000000a847fae */ /* 0x0003e2000b101d4a */
[----:B------:R-:W-:Y:S02]  /*1a40*/  ISETP.NE.U32.AND P2, PT, R3, RZ, PT ;  /* 0x000000ff0300720c */ /* 0x000fe40003f45070 */
[----:B------:R-:W-:Y:S01]  /*1a50*/  SEL R0, R0, RZ, P1 ;  /* 0x000000ff00007207 */ /* 0x000fe20000800000 */
[----:B------:R1:W-:Y:S01]  /*1a60*/  LDGSTS.E.BYPASS.LTC128B.128 [R131+0xe000], [R8.64], P5 ;  /* 0x0e00000008837fae */ /* 0x0003e2000a901d4a */
[----:B------:R-:W-:Y:S01]  /*1a70*/  ISETP.NE.U32.AND P1, PT, R2, RZ, PT ;  /* 0x000000ff0200720c */ /* 0x000fe20003f25070 */
[----:B------:R-:W-:Y:S01]  /*1a80*/  IMAD.WIDE R2, R185, 0x2, R4 ;  /* 0x00000002b9027825 */ /* 0x000fe200078e0204 */
[----:B------:R-:W-:-:S02]  /*1a90*/  ISETP.NE.U32.AND P0, PT, R0, RZ, PT ;  /* 0x000000ff0000720c */ /* 0x000fc40003f05070 */
[----:B------:R-:W-:Y:S02]  /*1aa0*/  LOP3.LUT R0, R6, 0xf, RZ, 0xc0, !PT ;  /* 0x0000000f06007812 */ /* 0x000fe400078ec0ff */
[----:B------:R1:W-:Y:S01]  /*1ab0*/  LDGSTS.E.BYPASS.LTC128B.128 [R130+0xe000], [R2.64], P4 ;  /* 0x0e00000002827fae */ /* 0x0003e2000a101d4a */
[----:B------:R-:W-:Y:S01]  /*1ac0*/  LOP3.LUT R5, R147, 0x7, R6, 0x78, !PT ;  /* 0x0000000793057812 */ /* 0x000fe200078e7806 */
[----:B--2---:R-:W-:Y:S01]  /*1ad0*/  IMAD.MOV.U32 R22, RZ, RZ, RZ ;  /* 0x000000ffff167224 */ /* 0x004fe200078e00ff */
[----:B------:R-:W-:Y:S01]  /*1ae0*/  LOP3.LUT R4, R0, 0x10, R125, 0xf8, !PT ;  /* 0x0000001000047812 */ /* 0x000fe200078ef87d */
[----:B------:R2:W-:Y:S01]  /*1af0*/  LDGSTS.E.BYPASS.LTC128B.128 [R129+0xe000], [R28.64], P3 ;  /* 0x0e0000001c817fae */ /* 0x0005e20009901d4a */
[----:B---3--:R-:W-:Y:S02]  /*1b00*/  IMAD.MOV.U32 R20, RZ, RZ, RZ ;  /* 0x000000ffff147224 */ /* 0x008fe400078e00ff */
[----:B------:R-:W-:Y:S01]  /*1b10*/  IMAD.SHL.U32 R5, R5, 0x8, RZ ;  /* 0x0000000805057824 */ /* 0x000fe200078e00ff */
[----:B------:R3:W-:Y:S01]  /*1b20*/  LDGSTS.E.BYPASS.LTC128B.128 [R128+0xe000], [R18.64], P2 ;  /* 0x0e00000012807fae */ /* 0x0007e20009101d4a */
[----:B------:R-:W-:-:S03]  /*1b30*/  IMAD.SHL.U32 R4, R4, 0x40, RZ ;  /* 0x0000004004047824 */ /* 0x000fc600078e00ff */
[----:B------:R2:W-:Y:S01]  /*1b40*/  LDGSTS.E.BYPASS.LTC128B.128 [R127+0xe000], [R16.64], P1 ;  /* 0x0e000000107f7fae */ /* 0x0005e20008901d4a */
[----:B----4-:R-:W-:Y:S01]  /*1b50*/  IMAD.MOV.U32 R12, RZ, RZ, RZ ;  /* 0x000000ffff0c7224 */ /* 0x010fe200078e00ff */
[----:B------:R-:W-:Y:S02]  /*1b60*/  LOP3.LUT R124, R4, R5, RZ, 0xfc, !PT ;  /* 0x00000005047c7212 */ /* 0x000fe400078efcff */
[----:B------:R4:W-:Y:S01]  /*1b70*/  LDGSTS.E.BYPASS.LTC128B.128 [R126+0xe000], [R14.64], P0 ;  /* 0x0e0000000e7e7fae */ /* 0x0009e20008101d4a */
[----:B------:R-:W-:Y:S01]  /*1b80*/  ISETP.GE.AND P0, PT, R156, 0x40, PT ;  /* 0x000000409c00780c */ /* 0x000fe20003f06270 */
[----:B-1----:R-:W-:Y:S02]  /*1b90*/  IMAD.MOV.U32 R10, RZ, RZ, RZ ;  /* 0x000000ffff0a7224 */ /* 0x002fe400078e00ff */
[----:B------:R-:W0:Y:S01]  /*1ba0*/  LDGDEPBAR ;  /* 0x00000000000079af */ /* 0x000e220000000000 */
[----:B------:R-:W-:Y:S02]  /*1bb0*/  IMAD.SHL.U32 R124, R124, 0x2, RZ ;  /* 0x000000027c7c7824 */ /* 0x000fe400078e00ff */
[----:B------:R-:W-:-:S02]  /*1bc0*/  IMAD.MOV.U32 R8, RZ, RZ, RZ ;  /* 0x000000ffff087224 */ /* 0x000fc400078e00ff */
[----:B------:R-:W-:Y:S02]  /*1bd0*/  IMAD.SHL.U32 R2, R147, 0x2, RZ ;  /* 0x0000000293027824 */ /* 0x000fe400078e00ff */
[----:B------:R-:W-:-:S03]  /*1be0*/  IMAD.SHL.U32 R3, R0, 0x80, RZ ;  /* 0x0000008000037824 */ /* 0x000fc600078e00ff */
[----:B------:R-:W-:Y:S01]  /*1bf0*/  LOP3.LUT R11, R2, R123, RZ, 0xfc, !PT ;  /* 0x0000007b020b7212 */ /* 0x000fe200078efcff */
[----:B---3--:R-:W-:-:S03]  /*1c00*/  IMAD.MOV.U32 R18, RZ, RZ, RZ ;  /* 0x000000ffff127224 */ /* 0x008fc600078e00ff */
[C---:B------:R-:W-:Y:S02]  /*1c10*/  LOP3.LUT R9, R11.reuse, 0x4, RZ, 0xfc, !PT ;  /* 0x000000040b097812 */ /* 0x040fe400078efcff */
[C---:B------:R-:W-:Y:S01]  /*1c20*/  LOP3.LUT R7, R11.reuse, 0x8, RZ, 0xfc, !PT ;  /* 0x000000080b077812 */ /* 0x040fe200078efcff */
[----:B--2---:R-:W-:Y:S01]  /*1c30*/  IMAD.MOV.U32 R16, RZ, RZ, RZ ;  /* 0x000000ffff107224 */ /* 0x004fe200078e00ff */
[C---:B------:R-:W-:Y:S02]  /*1c40*/  LOP3.LUT R5, R11.reuse, 0xc, RZ, 0xfc, !PT ;  /* 0x0000000c0b057812 */ /* 0x040fe400078efcff */
[----:B------:R-:W-:Y:S01]  /*1c50*/  LOP3.LUT R2, R11, 0x7, R6, 0x78, !PT ;  /* 0x000000070b027812 */ /* 0x000fe200078e7806 */
[----:B----4-:R-:W-:Y:S01]  /*1c60*/  IMAD.MOV.U32 R14, RZ, RZ, RZ ;  /* 0x000000ffff0e7224 */ /* 0x010fe200078e00ff */
[----:B------:R-:W-:-:S04]  /*1c70*/  DEPBAR.LE SB0, 0x4 ;  /* 0x000081000000791a */ /* 0x000fc80000000000 */
[----:B------:R-:W-:Y:S01]  /*1c80*/  BAR.SYNC.DEFER_BLOCKING 0x0 ;  /* 0x0000000000007b1d */ /* 0x000fe20000010000 */
[--C-:B------:R-:W-:Y:S01]  /*1c90*/  LOP3.LUT R118, R9, 0x7, R6.reuse, 0x78, !PT ;  /* 0x0000000709767812 */ /* 0x100fe200078e7806 */
[----:B------:R-:W-:Y:S01]  /*1ca0*/  IMAD.SHL.U32 R2, R2, 0x8, RZ ;  /* 0x0000000802027824 */ /* 0x000fe200078e00ff */
[--C-:B------:R-:W-:Y:S01]  /*1cb0*/  LOP3.LUT R0, R7, 0x7, R6.reuse, 0x78, !PT ;  /* 0x0000000707007812 */ /* 0x100fe200078e7806 */
[----:B------:R-:W-:Y:S01]  /*1cc0*/  IMAD.MOV.U32 R7, RZ, RZ, RZ ;  /* 0x000000ffff077224 */ /* 0x000fe200078e00ff */
[----:B------:R-:W-:Y:S01]  /*1cd0*/  LOP3.LUT R116, R5, 0x7, R6, 0x78, !PT ;  /* 0x0000000705747812 */ /* 0x000fe200078e7806 */
[----:B------:R-:W-:Y:S01]  /*1ce0*/  IMAD.SHL.U32 R118, R118, 0x8, RZ ;  /* 0x0000000876767824 */ /* 0x000fe200078e00ff */
[-C--:B------:R-:W-:Y:S01]  /*1cf0*/  LOP3.LUT R119, R2, R3.reuse, RZ, 0xfc, !PT ;  /* 0x0000000302777212 */ /* 0x080fe200078efcff */
[----:B------:R-:W-:Y:S02]  /*1d00*/  IMAD.SHL.U32 R0, R0, 0x8, RZ ;  /* 0x0000000800007824 */ /* 0x000fe400078e00ff */
[----:B------:R-:W-:Y:S01]  /*1d10*/  IMAD.SHL.U32 R116, R116, 0x8, RZ ;  /* 0x0000000874747824 */ /* 0x000fe200078e00ff */
[-C--:B------:R-:W-:Y:S01]  /*1d20*/  LOP3.LUT R118, R118, R3.reuse, RZ, 0xfc, !PT ;  /* 0x0000000376767212 */ /* 0x080fe200078efcff */
[----:B------:R-:W-:Y:S01]  /*1d30*/  IMAD.SHL.U32 R119, R119, 0x2, RZ ;  /* 0x0000000277777824 */ /* 0x000fe200078e00ff */
[-C--:B------:R-:W-:Y:S01]  /*1d40*/  LOP3.LUT R117, R0, R3.reuse, RZ, 0xfc, !PT ;  /* 0x0000000300757212 */ /* 0x080fe200078efcff */
[----:B------:R-:W-:Y:S01]  /*1d50*/  IMAD.MOV.U32 R5, RZ, RZ, RZ ;  /* 0x000000ffff057224 */ /* 0x000fe200078e00ff */
[----:B------:R-:W-:Y:S01]  /*1d60*/  LOP3.LUT R116, R116, R3, RZ, 0xfc, !PT ;  /* 0x0000000374747212 */ /* 0x000fe200078efcff */
[----:B------:R-:W-:Y:S01]  /*1d70*/  IMAD.SHL.U32 R118, R118, 0x2, RZ ;  /* 0x0000000276767824 */ /* 0x000fe200078e00ff */
[----:B------:R-:W-:Y:S01]  /*1d80*/  CS2R R2, SRZ ;  /* 0x0000000000027805 */ /* 0x000fe2000001ff00 */
[----:B------:R-:W-:-:S02]  /*1d90*/  IMAD.SHL.U32 R117, R117, 0x2, RZ ;  /* 0x0000000275757824 */ /* 0x000fc400078e00ff */
[----:B------:R-:W-:Y:S02]  /*1da0*/  IMAD.SHL.U32 R116, R116, 0x2, RZ ;  /* 0x0000000274747824 */ /* 0x000fe400078e00ff */
[----:B------:R-:W-:Y:S01]  /*1db0*/  IMAD.MOV.U32 R0, RZ, RZ, RZ ;  /* 0x000000ffff007224 */ /* 0x000fe200078e00ff */
[----:B------:R1:W2:Y:S04]  /*1dc0*/  LDSM.16.M88.4 R68, [R124] ;  /* 0x000000007c44783b */ /* 0x0002a80000000200 */
[----:B------:R1:W3:Y:S04]  /*1dd0*/  LDSM.16.M88.4 R88, [R124+0x1000] ;  /* 0x001000007c58783b */ /* 0x0002e80000000200 */
[----:B------:R1:W4:Y:S04]  /*1de0*/  LDSM.16.MT88.4 R72, [R119+0x6000] ;  /* 0x006000007748783b */ /* 0x0003280000004200 */
[----:B------:R1:W1:Y:S04]  /*1df0*/  LDSM.16.MT88.4 R76, [R118+0x6000] ;  /* 0x00600000764c783b */ /* 0x0002680000004200 */
[----:B------:R1:W1:Y:S04]  /*1e00*/  LDSM.16.MT88.4 R80, [R117+0x6000] ;  /* 0x006000007550783b */ /* 0x0002680000004200 */
[----:B------:R1:W1:Y:S01]  /*1e10*/  LDSM.16.MT88.4 R84, [R116+0x6000] ;  /* 0x006000007454783b */ /* 0x0002620000004200 */
[----:B------:R-:W-:Y:S05]  /*1e20*/  @!P0 BRA `(.L_x_0) ;  /* 0x0000152000008947 */ /* 0x000fea0003800000 */
[C---:B------:R-:W-:Y:S01]  /*1e30*/  LOP3.LUT R9, R147.reuse, 0x2, RZ, 0xfc, !PT ;  /* 0x0000000293097812 */ /* 0x040fe200078efcff */
[----:B------:R-:W-:Y:S01]  /*1e40*/  IMAD.MOV.U32 R152, RZ, RZ, 0x2 ;  /* 0x00000002ff987424 */ /* 0x000fe200078e00ff */
[C---:B------:R-:W-:Y:S01]  /*1e50*/  LOP3.LUT R7, R147.reuse, 0x4, RZ, 0xfc, !PT ;  /* 0x0000000493077812 */ /* 0x040fe200078efcff */
[----:B------:R-:W-:Y:S01]  /*1e60*/  CS2R R14, SRZ ;  /* 0x00000000000e7805 */ /* 0x000fe2000001ff00 */
[----:B------:R-:W-:Y:S01]  /*1e70*/  LOP3.LUT R3, R147, 0x6, RZ, 0xfc, !PT ;  /* 0x0000000693037812 */ /* 0x000fe200078efcff */
[----:B------:R-:W-:Y:S01]  /*1e80*/  CS2R R16, SRZ ;  /* 0x0000000000107805 */ /* 0x000fe2000001ff00 */
[----:B------:R-:W-:Y:S01]  /*1e90*/  SHF.R.S32.HI R5, RZ, 0x1f, R156 ;  /* 0x0000001fff057819 */ /* 0x000fe2000001149c */
[----:B------:R-:W-:Y:S01]  /*1ea0*/  CS2R R18, SRZ ;  /* 0x0000000000127805 */ /* 0x000fe2000001ff00 */
[--C-:B------:R-:W-:Y:S01]  /*1eb0*/  LOP3.LUT R2, R9, 0x7, R6.reuse, 0x78, !PT ;  /* 0x0000000709027812 */ /* 0x100fe200078e7806 */
[----:B------:R-:W-:Y:S01]  /*1ec0*/  CS2R R20, SRZ ;  /* 0x0000000000147805 */ /* 0x000fe2000001ff00 */
[--C-:B------:R-:W-:Y:S01]  /*1ed0*/  LOP3.LUT R0, R7, 0x7, R6.reuse, 0x78, !PT ;  /* 0x0000000707007812 */ /* 0x100fe200078e7806 */
[----:B------:R-:W-:Y:S01]  /*1ee0*/  CS2R R22, SRZ ;  /* 0x0000000000167805 */ /* 0x000fe2000001ff00 */
[----:B------:R-:W-:Y:S01]  /*1ef0*/  LOP3.LUT R3, R3, 0x7, R6, 0x78, !PT ;  /* 0x0000000703037812 */ /* 0x000fe200078e7806 */
[----:B------:R-:W-:Y:S01]  /*1f00*/  IMAD.SHL.U32 R9, R2, 0x8, RZ ;  /* 0x0000000802097824 */ /* 0x000fe200078e00ff */
[----:B------:R-:W-:Y:S01]  /*1f10*/  LEA.HI R156, R5, R156, RZ, 0x6 ;  /* 0x0000009c059c7211 */ /* 0x000fe200078f30ff */
[----:B------:R-:W-:Y:S01]  /*1f20*/  IMAD.SHL.U32 R7, R0, 0x8, RZ ;  /* 0x0000000800077824 */ /* 0x000fe200078e00ff */
[----:B------:R-:W-:Y:S01]  /*1f30*/  SHF.R.S32.HI R6, RZ, 0x1f, R185 ;  /* 0x0000001fff067819 */ /* 0x000fe200000114b9 */
[----:B------:R-:W-:Y:S01]  /*1f40*/  IMAD.SHL.U32 R5, R3, 0x8, RZ ;  /* 0x0000000803057824 */ /* 0x000fe200078e00ff */
[C---:B------:R-:W-:Y:S01]  /*1f50*/  LOP3.LUT R3, R4.reuse, R9, RZ, 0xfc, !PT ;  /* 0x0000000904037212 */ /* 0x040fe200078efcff */
[----:B------:R-:W-:Y:S01]  /*1f60*/  CS2R R24, SRZ ;  /* 0x0000000000187805 */ /* 0x000fe2000001ff00 */
[----:B------:R-:W-:Y:S01]  /*1f70*/  LOP3.LUT R2, R4, R7, RZ, 0xfc, !PT ;  /* 0x0000000704027212 */ /* 0x000fe200078efcff */
[----:B------:R-:W-:Y:S01]  /*1f80*/  IMAD R148, R6, 0x6, RZ ;  /* 0x0000000606947824 */ /* 0x000fe200078e02ff */
[----:B------:R-:W-:Y:S01]  /*1f90*/  LOP3.LUT R0, R4, R5, RZ, 0xfc, !PT ;  /* 0x0000000504007212 */ /* 0x000fe200078efcff */
[----:B------:R-:W-:Y:S01]  /*1fa0*/  CS2R R26, SRZ ;  /* 0x00000000001a7805 */ /* 0x000fe2000001ff00 */
[----:B------:R-:W-:Y:S01]  /*1fb0*/  SHF.R.S32.HI R4, RZ, 0x1f, R179 ;  /* 0x0000001fff047819 */ /* 0x000fe200000114b3 */
[----:B------:R-:W-:Y:S01]  /*1fc0*/  CS2R R28, SRZ ;  /* 0x00000000001c7805 */ /* 0x000fe2000001ff00 */
[----:B------:R-:W-:Y:S01]  /*1fd0*/  SHF.L.U64.HI R183, R185, 0x1, R6 ;  /* 0x00000001b9b77819 */ /* 0x000fe20000010206 */
[----:B------:R-:W-:Y:S01]  /*1fe0*/  CS2R R30, SRZ ;  /* 0x00000000001e7805 */ /* 0x000fe2000001ff00 */
[C---:B------:R-:W-:Y:S01]  /*1ff0*/  SHF.L.U64.HI R181, R179.reuse, 0x1, R4 ;  /* 0x00000001b3b57819 */ /* 0x040fe20000010204 */
[----:B------:R-:W-:Y:S01]  /*2000*/  IMAD.SHL.U32 R179, R179, 0x2, RZ ;  /* 0x00000002b3b37824 */ /* 0x000fe200078e00ff */
[----:B------:R-:W-:Y:S01]  /*2010*/  SHF.R.S32.HI R10, RZ, 0x1f, R187 ;  /* 0x0000001fff0a7819 */ /* 0x000fe200000114bb */
[----:B------:R-:W-:Y:S01]  /*2020*/  CS2R R32, SRZ ;  /* 0x0000000000207805 */ /* 0x000fe2000001ff00 */
[----:B------:R-:W-:Y:S01]  /*2030*/  LEA R186, P1, R187, c[0x0][0x160], 0x1 ;  /* 0x00005800bbba7a11 */ /* 0x000fe200078208ff */
[----:B------:R-:W-:Y:S01]  /*2040*/  CS2R R34, SRZ ;  /* 0x0000000000227805 */ /* 0x000fe2000001ff00 */
[----:B------:R-:W-:Y:S01]  /*2050*/  SHF.R.S32.HI R8, RZ, 0x1f, R189 ;  /* 0x0000001fff087819 */ /* 0x000fe200000114bd */
[----:B------:R-:W-:Y:S01]  /*2060*/  CS2R R36, SRZ ;  /* 0x0000000000247805 */ /* 0x000fe2000001ff00 */
[----:B------:R-:W-:Y:S01]  /*2070*/  LEA R188, P0, R189, c[0x0][0x160], 0x1 ;  /* 0x00005800bdbc7a11 */ /* 0x000fe200078008ff */
[----:B------:R-:W-:Y:S01]  /*2080*/  CS2R R38, SRZ ;  /* 0x0000000000267805 */ /* 0x000fe2000001ff00 */
[----:B------:R-:W-:Y:S01]  /*2090*/  SHF.R.S32.HI R6, RZ, 0x1f, R175 ;  /* 0x0000001fff067819 */ /* 0x000fe200000114af */
[----:B------:R-:W-:Y:S01]  /*20a0*/  CS2R R40, SRZ ;  /* 0x0000000000287805 */ /* 0x000fe2000001ff00 */
[----:B------:R-:W-:Y:S01]  /*20b0*/  SHF.R.S32.HI R4, RZ, 0x1f, R171 ;  /* 0x0000001fff047819 */ /* 0x000fe200000114ab */
[----:B------:R-:W-:Y:S01]  /*20c0*/  CS2R R42, SRZ ;  /* 0x00000000002a7805 */ /* 0x000fe2000001ff00 */
[----:B------:R-:W-:Y:S01]  /*20d0*/  LEA.HI.X R187, R187, c[0x0][0x164], R10, 0x1, P1 ;  /* 0x00005900bbbb7a11 */ /* 0x000fe200008f0c0a */
[----:B------:R-:W-:Y:S01]  /*20e0*/  IMAD.MOV.U32 R10, RZ, RZ, 0x6 ;  /* 0x00000006ff0a7424 */ /* 0x000fe200078e00ff */
[----:B------:R-:W-:Y:S01]  /*20f0*/  LEA.HI.X R189, R189, c[0x0][0x164], R8, 0x1, P0 ;  /* 0x00005900bdbd7a11 */ /* 0x000fe200000f0c08 */
[----:B------:R-:W-:Y:S01]  /*2100*/  CS2R R44, SRZ ;  /* 0x00000000002c7805 */ /* 0x000fe2000001ff00 */
[----:B------:R-:W-:Y:S01]  /*2110*/  SHF.L.U64.HI R177, R175, 0x1, R6 ;  /* 0x00000001afb17819 */ /* 0x000fe20000010206 */
[----:B------:R-:W-:Y:S01]  /*2120*/  IMAD.WIDE.U32 R10, R185, R10, c[0x0][0x168] ;  /* 0x00005a00b90a7625 */ /* 0x000fe200078e000a */
[----:B------:R-:W-:Y:S01]  /*2130*/  SHF.L.U64.HI R173, R171, 0x1, R4 ;  /* 0x00000001abad7819 */ /* 0x000fe20000010204 */
[----:B------:R-:W-:Y:S01]  /*2140*/  CS2R R46, SRZ ;  /* 0x00000000002e7805 */ /* 0x000fe2000001ff00 */
[----:B------:R-:W-:Y:S01]  /*2150*/  SHF.R.S32.HI R12, RZ, 0x1f, R191 ;  /* 0x0000001fff0c7819 */ /* 0x000fe200000114bf */
[----:B------:R-:W-:Y:S01]  /*2160*/  IMAD.IADD R148, R11, 0x1, R148 ;  /* 0x000000010b947824 */ /* 0x000fe200078e0294 */
[----:B------:R-:W-:Y:S01]  /*2170*/  LEA R190, P1, R191, c[0x0][0x160], 0x1 ;  /* 0x00005800bfbe7a11 */ /* 0x000fe200078208ff */
[----:B------:R-:W-:Y:S01]  /*2180*/  IMAD.MOV.U32 R150, RZ, RZ, R10 ;  /* 0x000000ffff967224 */ /* 0x000fe200078e000a */
[----:B------:R-:W-:Y:S01]  /*2190*/  SHF.R.S32.HI R8, RZ, 0x1f, R193 ;  /* 0x0000001fff087819 */ /* 0x000fe200000114c1 */
[----:B------:R-:W-:Y:S01]  /*21a0*/  IMAD.SHL.U32 R185, R185, 0x2, RZ ;  /* 0x00000002b9b97824 */ /* 0x000fe200078e00ff */
[----:B------:R-:W-:Y:S01]  /*21b0*/  LEA R192, P0, R193, c[0x0][0x160], 0x1 ;  /* 0x00005800c1c07a11 */ /* 0x000fe200078008ff */
[----:B------:R-:W-:Y:S01]  /*21c0*/  IMAD.SHL.U32 R175, R175, 0x2, RZ ;  /* 0x00000002afaf7824 */ /* 0x000fe200078e00ff */
[----:B------:R-:W-:Y:S01]  /*21d0*/  SHF.R.S32.HI R6, RZ, 0x1f, R167 ;  /* 0x0000001fff067819 */ /* 0x000fe200000114a7 */
[----:B------:R-:W-:Y:S01]  /*21e0*/  IMAD.SHL.U32 R171, R171, 0x2, RZ ;  /* 0x00000002abab7824 */ /* 0x000fe200078e00ff */
[----:B------:R-:W-:Y:S01]  /*21f0*/  SHF.R.S32.HI R4, RZ, 0x1f, R163 ;  /* 0x0000001fff047819 */ /* 0x000fe200000114a3 */
[----:B------:R-:W-:Y:S01]  /*2200*/  CS2R R10, SRZ ;  /* 0x00000000000a7805 */ /* 0x000fe2000001ff00 */
[----:B------:R-:W-:Y:S01]  /*2210*/  LEA.HI.X R191, R191, c[0x0][0x164], R12, 0x1, P1 ;  /* 0x00005900bfbf7a11 */ /* 0x000fe200008f0c0c */
[----:B------:R-:W-:Y:S01]  /*2220*/  CS2R R48, SRZ ;  /* 0x0000000000307805 */ /* 0x000fe2000001ff00 */
[----:B------:R-:W-:Y:S01]  /*2230*/  LEA.HI.X R193, R193, c[0x0][0x164], R8, 0x1, P0 ;  /* 0x00005900c1c17a11 */ /* 0x000fe200000f0c08 */
[----:B------:R-:W-:Y:S01]  /*2240*/  CS2R R12, SRZ ;  /* 0x00000000000c7805 */ /* 0x000fe2000001ff00 */
[C---:B------:R-:W-:Y:S01]  /*2250*/  SHF.L.U64.HI R169, R167.reuse, 0x1, R6 ;  /* 0x00000001a7a97819 */ /* 0x040fe20000010206 */
[----:B------:R-:W-:Y:S01]  /*2260*/  IMAD.SHL.U32 R167, R167, 0x2, RZ ;  /* 0x00000002a7a77824 */ /* 0x000fe200078e00ff */
[C---:B------:R-:W-:Y:S01]  /*2270*/  SHF.L.U64.HI R165, R163.reuse, 0x1, R4 ;  /* 0x00000001a3a57819 */ /* 0x040fe20000010204 */
[----:B------:R-:W-:Y:S01]  /*2280*/  IMAD.SHL.U32 R163, R163, 0x2, RZ ;  /* 0x00000002a3a37824 */ /* 0x000fe200078e00ff */
[----:B------:R-:W-:Y:S01]  /*2290*/  SHF.R.S32.HI R8, RZ, 0x1f, R159 ;  /* 0x0000001fff087819 */ /* 0x000fe2000001149f */
[----:B------:R-:W-:Y:S01]  /*22a0*/  CS2R R50, SRZ ;  /* 0x0000000000327805 */ /* 0x000fe2000001ff00 */
[----:B------:R-:W-:Y:S01]  /*22b0*/  SHF.R.S32.HI R6, RZ, 0x1f, R155 ;  /* 0x0000001fff067819 */ /* 0x000fe2000001149b */
[----:B------:R-:W-:Y:S01]  /*22c0*/  CS2R R52, SRZ ;  /* 0x0000000000347805 */ /* 0x000fe2000001ff00 */
[----:B------:R-:W-:Y:S01]  /*22d0*/  SHF.R.S32.HI R4, RZ, 0x1f, R151 ;  /* 0x0000001fff047819 */ /* 0x000fe20000011497 */
[----:B------:R-:W-:Y:S01]  /*22e0*/  CS2R R54, SRZ ;  /* 0x0000000000367805 */ /* 0x000fe2000001ff00 */
[----:B------:R-:W-:Y:S01]  /*22f0*/  IADD3 R186, P3, R186, 0x180, RZ ;  /* 0x00000180baba7810 */ /* 0x000fe20007f7e0ff */
[----:B------:R-:W-:Y:S01]  /*2300*/  CS2R R56, SRZ ;  /* 0x0000000000387805 */ /* 0x000fe2000001ff00 */
[----:B------:R-:W-:Y:S01]  /*2310*/  IADD3 R188, P2, R188, 0x180, RZ ;  /* 0x00000180bcbc7810 */ /* 0x000fe20007f5e0ff */
[----:B------:R-:W-:Y:S01]  /*2320*/  CS2R R58, SRZ ;  /* 0x00000000003a7805 */ /* 0x000fe2000001ff00 */
[----:B------:R-:W-:Y:S01]  /*2330*/  IADD3 R190, P1, R190, 0x180, RZ ;  /* 0x00000180bebe7810 */ /* 0x000fe20007f3e0ff */
[----:B------:R-:W-:Y:S01]  /*2340*/  CS2R R60, SRZ ;  /* 0x00000000003c7805 */ /* 0x000fe2000001ff00 */
[----:B------:R-:W-:Y:S01]  /*2350*/  IADD3 R192, P0, R192, 0x180, RZ ;  /* 0x00000180c0c07810 */ /* 0x000fe20007f1e0ff */
[----:B------:R-:W-:Y:S01]  /*2360*/  CS2R R62, SRZ ;  /* 0x00000000003e7805 */ /* 0x000fe2000001ff00 */
[----:B------:R-:W-:Y:S01]  /*2370*/  SHF.R.S32.HI R156, RZ, 0x6, R156 ;  /* 0x00000006ff9c7819 */ /* 0x000fe2000001149c */
[----:B------:R-:W-:Y:S01]  /*2380*/  CS2R R64, SRZ ;  /* 0x0000000000407805 */ /* 0x000fe2000001ff00 */
[C---:B------:R-:W-:Y:S01]  /*2390*/  SHF.L.U64.HI R161, R159.reuse, 0x1, R8 ;  /* 0x000000019fa17819 */ /* 0x040fe20000010208 */
[----:B------:R-:W-:Y:S01]  /*23a0*/  IMAD.SHL.U32 R159, R159, 0x2, RZ ;  /* 0x000000029f9f7824 */ /* 0x000fe200078e00ff */
[C---:B------:R-:W-:Y:S01]  /*23b0*/  SHF.L.U64.HI R157, R155.reuse, 0x1, R6 ;  /* 0x000000019b9d7819 */ /* 0x040fe20000010206 */
[----:B------:R-:W-:Y:S01]  /*23c0*/  IMAD.SHL.U32 R155, R155, 0x2, RZ ;  /* 0x000000029b9b7824 */ /* 0x000fe200078e00ff */
[C---:B------:R-:W-:Y:S01]  /*23d0*/  SHF.L.U64.HI R153, R151.reuse, 0x1, R4 ;  /* 0x0000000197997819 */ /* 0x040fe20000010204 */
[----:B------:R-:W-:Y:S01]  /*23e0*/  IMAD.SHL.U32 R151, R151, 0x2, RZ ;  /* 0x0000000297977824 */ /* 0x000fe200078e00ff */
[----:B------:R-:W-:Y:S01]  /*23f0*/  CS2R R4, SRZ ;  /* 0x0000000000047805 */ /* 0x000fe2000001ff00 */
[----:B------:R-:W-:Y:S01]  /*2400*/  CS2R R6, SRZ ;  /* 0x0000000000067805 */ /* 0x000fe2000001ff00 */
[----:B------:R-:W-:Y:S01]  /*2410*/  CS2R R8, SRZ ;  /* 0x0000000000087805 */ /* 0x000fe2000001ff00 */
[----:B------:R-:W-:Y:S01]  /*2420*/  CS2R R66, SRZ ;  /* 0x0000000000427805 */ /* 0x000fe2000001ff00 */
[----:B------:R-:W-:Y:S01]  /*2430*/  IMAD.X R187, RZ, RZ, R187, P3 ;  /* 0x000000ffffbb7224 */ /* 0x000fe200018e06bb */
[----:B------:R-:W-:Y:S01]  /*2440*/  IADD3 R154, R156, -0x3, RZ ;  /* 0xfffffffd9c9a7810 */ /* 0x000fe20007ffe0ff */
[----:B------:R-:W-:Y:S01]  /*2450*/  IMAD.X R189, RZ, RZ, R189, P2 ;  /* 0x000000ffffbd7224 */ /* 0x000fe200010e06bd */
[----:B------:R-:W-:Y:S01]  /*2460*/  UIADD3 UR8, UR8, -0xc0, URZ ;  /* 0xffffff4008087890 */ /* 0x000fe2000fffe03f */
[----:B------:R-:W-:Y:S01]  /*2470*/  IMAD.X R191, RZ, RZ, R191, P1 ;  /* 0x000000ffffbf7224 */ /* 0x000fe200008e06bf */
[----:B------:R-:W-:Y:S01]  /*2480*/  UMOV UR6, URZ ;  /* 0x0000003f00067c82 */ /* 0x000fe20008000000 */
[----:B------:R-:W-:Y:S01]  /*2490*/  IMAD.X R193, RZ, RZ, R193, P0 ;  /* 0x000000ffffc17224 */ /* 0x000fe200000e06c1 */
[----:B------:R-:W-:Y:S01]  /*24a0*/  UMOV UR5, 0x6000 ;  /* 0x0000600000057882 */ /* 0x000fe20000000000 */
[----:B------:R-:W-:Y:S01]  /*24b0*/  IMAD.SHL.U32 R3, R3, 0x2, RZ ;  /* 0x0000000203037824 */ /* 0x000fe200078e00ff */
[----:B------:R-:W-:Y:S01]  /*24c0*/  UMOV UR4, URZ ;  /* 0x0000003f00047c82 */ /* 0x000fe20008000000 */
[----:B------:R-:W-:Y:S01]  /*24d0*/  IMAD.SHL.U32 R2, R2, 0x2, RZ ;  /* 0x0000000202027824 */ /* 0x000fe200078e00ff */
[----:B------:R-:W-:Y:S01]  /*24e0*/  UMOV UR7, URZ ;  /* 0x0000003f00077c82 */ /* 0x000fe20008000000 */
[----:B------:R-:W-:-:S02]  /*24f0*/  IMAD.SHL.U32 R0, R0, 0x2, RZ ;  /* 0x0000000200007824 */ /* 0x000fc400078e00ff */
.L_x_1:
[C---:B-12-4-:R-:W-:Y:S01]  /*2500*/  HMMA.16816.F32 R4, R68.reuse, R72, R4 ;  /* 0x000000484404723c */ /* 0x056fe20000001804 */
[----:B------:R-:W-:Y:S01]  /*2510*/  LDSM.16.M88.4 R92, [R3+UR4] ;  /* 0x00000004035c783b */ /* 0x000fe20008000200 */
[----:B------:R-:W-:Y:S03]  /*2520*/  UIADD3 UR6, UR6, 0x1, URZ ;  /* 0x0000000106067890 */ /* 0x000fe6000fffe03f */
[----:B------:R-:W-:Y:S01]  /*2530*/  ISETP.LE.AND P1, PT, R154, UR7, PT ;  /* 0x000000079a007c0c */ /* 0x000fe2000bf23270 */
[----:B------:R-:W-:Y:S01]  /*2540*/  UISETP.GE.AND UP0, UPT, UR6, 0x3, UPT ;  /* 0x000000030600788c */ /* 0x000fe2000bf06270 */
[----:B------:R-:W-:Y:S01]  /*2550*/  ISETP.GE.AND P5, PT, R146, UR8, PT ;  /* 0x0000000892007c0c */ /* 0x000fe2000bfa6270 */
[C---:B------:R-:W-:Y:S01]  /*2560*/  HMMA.16816.F32 R8, R68.reuse, R74, R8 ;  /* 0x0000004a4408723c */ /* 0x040fe20000001808 */
[----:B------:R-:W2:Y:S01]  /*2570*/  LDSM.16.MT88.4 R96, [R119+UR5+0x1000] ;  /* 0x001000057760783b */ /* 0x000ea20008004200 */
[----:B------:R-:W-:Y:S01]  /*2580*/  USEL UR6, UR6, URZ, !UP0 ;  /* 0x0000003f06067287 */ /* 0x000fe2000c000000 */
[----:B------:R-:W-:Y:S01]  /*2590*/  ISETP.GE.AND P0, PT, R122, UR8, PT ;  /* 0x000000087a007c0c */ /* 0x000fe2000bf06270 */
[----:B------:R-:W-:Y:S01]  /*25a0*/  UIADD3 UR7, UR7, 0x1, URZ ;  /* 0x0000000107077890 */ /* 0x000fe2000fffe03f */
[----:B------:R-:W-:Y:S02]  /*25b0*/  SEL R162, RZ, 0x10, P5 ;  /* 0x00000010ffa27807 */ /* 0x000fe40002800000 */
[----:B------:R-:W-:Y:S01]  /*25c0*/  IADD3 R152, R152, 0x1, RZ ;  /* 0x0000000198987810 */ /* 0x000fe20007ffe0ff */
[C---:B-1----:R-:W-:Y:S01]  /*25d0*/  HMMA.16816.F32 R12, R68.reuse, R76, R12 ;  /* 0x0000004c440c723c */ /* 0x042fe2000000180c */
[----:B------:R-:W2:Y:S02]  /*25e0*/  LDSM.16.MT88.4 R100, [R118+UR5+0x1000] ;  /* 0x001000057664783b */ /* 0x000ea40008004200 */
[----:B------:R-:W-:Y:S02]  /*25f0*/  ISETP.GE.AND P2, PT, R139, UR8, PT ;  /* 0x000000088b007c0c */ /* 0x000fe4000bf46270 */
[----:B------:R-:W-:Y:S02]  /*2600*/  SEL R162, R162, RZ, !P1 ;  /* 0x000000ffa2a27207 */ /* 0x000fe40004800000 */
[----:B------:R-:W-:Y:S01]  /*2610*/  SEL R160, RZ, 0x10, P2 ;  /* 0x00000010ffa07807 */ /* 0x000fe20001000000 */
[C---:B------:R-:W-:Y:S01]  /*2620*/  HMMA.16816.F32 R16, R68.reuse, R78, R16 ;  /* 0x0000004e4410723c */ /* 0x040fe20000001810 */
[----:B------:R-:W2:Y:S02]  /*2630*/  LDSM.16.MT88.4 R104, [R117+UR5+0x1000] ;  /* 0x001000057568783b */ /* 0x000ea40008004200 */
[----:B------:R-:W-:Y:S02]  /*2640*/  ISETP.GE.AND P2, PT, R145, UR8, PT ;  /* 0x0000000891007c0c */ /* 0x000fe4000bf46270 */
[----:B------:R-:W-:Y:S02]  /*2650*/  SEL R160, R160, RZ, !P1 ;  /* 0x000000ffa0a07207 */ /* 0x000fe40004800000 */
[----:B------:R-:W-:Y:S01]  /*2660*/  SEL R158, RZ, 0x10, P0 ;  /* 0x00000010ff9e7807 */ /* 0x000fe20000000000 */
[C---:B------:R-:W-:Y:S01]  /*2670*/  HMMA.16816.F32 R20, R68.reuse, R80, R20 ;  /* 0x000000504414723c */ /* 0x040fe20000001814 */
[----:B------:R-:W2:Y:S02]  /*2680*/  LDSM.16.MT88.4 R108, [R116+UR5+0x1000] ;  /* 0x00100005746c783b */ /* 0x000ea40008004200 */
[----:B------:R-:W-:Y:S02]  /*2690*/  ISETP.NE.U32.AND P4, PT, R160, RZ, PT ;  /* 0x000000ffa000720c */ /* 0x000fe40003f85070 */
[----:B------:R-:W-:Y:S02]  /*26a0*/  SEL R158, R158, RZ, !P1 ;  /* 0x000000ff9e9e7207 */ /* 0x000fe40004800000 */
[----:B------:R-:W-:Y:S01]  /*26b0*/  ISETP.GE.AND P0, PT, R144, UR8, PT ;  /* 0x0000000890007c0c */ /* 0x000fe2000bf06270 */
[C---:B------:R-:W-:Y:S01]  /*26c0*/  HMMA.16816.F32 R24, R68.reuse, R82, R24 ;  /* 0x000000524418723c */ /* 0x040fe20000001818 */
[----:B------:R-:W1:Y:S02]  /*26d0*/  LDSM.16.M88.4 R112, [R3+UR4+0x1000] ;  /* 0x001000040370783b */ /* 0x000e640008000200 */
[----:B------:R-:W-:Y:S02]  /*26e0*/  ISETP.NE.U32.AND P3, PT, R158, RZ, PT ;  /* 0x000000ff9e00720c */ /* 0x000fe40003f65070 */
[----:B------:R-:W-:Y:S02]  /*26f0*/  SEL R158, RZ, 0x10, P0 ;  /* 0x00000010ff9e7807 */ /* 0x000fe40000000000 */
[----:B------:R-:W-:Y:S01]  /*2700*/  ISETP.NE.U32.AND P0, PT, R162, RZ, PT ;  /* 0x000000ffa200720c */ /* 0x000fe20003f05070 */
[C---:B------:R-:W-:Y:S01]  /*2710*/  HMMA.16816.F32 R28, R68.reuse, R84, R28 ;  /* 0x00000054441c723c */ /* 0x040fe2000000181c */
[----:B------:R-:W-:Y:S02]  /*2720*/  SEL R160, RZ, 0x10, P2 ;  /* 0x00000010ffa07807 */ /* 0x000fe40001000000 */
[----:B------:R-:W-:Y:S02]  /*2730*/  ISETP.GE.AND P2, PT, R152, 0x3, PT ;  /* 0x000000039800780c */ /* 0x000fe40003f46270 */
[----:B------:R-:W-:Y:S02]  /*2740*/  SEL R158, R158, RZ, !P1 ;  /* 0x000000ff9e9e7207 */ /* 0x000fe40004800000 */
[----:B------:R-:W-:Y:S01]  /*2750*/  SEL R152, R152, RZ, !P2 ;  /* 0x000000ff98987207 */ /* 0x000fe20005000000 */
[----:B------:R-:W-:Y:S01]  /*2760*/  HMMA.16816.F32 R32, R68, R86, R32 ;  /* 0x000000564420723c */ /* 0x000fe20000001820 */
[----:B------:R-:W-:Y:S02]  /*2770*/  LDSM.16.M88.4 R68, [R2+UR4] ;  /* 0x000000040244783b */ /* 0x000fe40008000200 */
[----:B------:R-:W-:Y:S01]  /*2780*/  ISETP.NE.U32.AND P5, PT, R158, RZ, PT ;  /* 0x000000ff9e00720c */ /* 0x000fe20003fa5070 */
[C---:B------:R-:W-:Y:S01]  /*2790*/  IMAD R195, R152.reuse, 0x2000, R137 ;  /* 0x0000200098c37824 */ /* 0x040fe200078e0289 */
[C---:B------:R-:W-:Y:S01]  /*27a0*/  LEA R158, R152.reuse, 0x6000, 0xe ;  /* 0x00006000989e7811 */ /* 0x040fe200078e70ff */
[----:B------:R-:W-:Y:S01]  /*27b0*/  IMAD R197, R152, 0x2000, R136 ;  /* 0x0000200098c57824 */ /* 0x000fe200078e0288 */
[----:B------:R-:W-:Y:S01]  /*27c0*/  SEL R160, R160, RZ, !P1 ;  /* 0x000000ffa0a07207 */ /* 0x000fe20004800000 */
[C---:B---3--:R-:W-:Y:S05]  /*27d0*/  HMMA.16816.F32 R36, R88.reuse, R72, R36 ;  /* 0x000000485824723c */ /* 0x048fea0000001824 */
[----:B------:R-:W-:Y:S01]  /*27e0*/  IMAD R199, R152, 0x2000, R135 ;  /* 0x0000200098c77824 */ /* 0x000fe200078e0287 */
[----:B------:R-:W-:Y:S01]  /*27f0*/  ISETP.NE.U32.AND P6, PT, R160, RZ, PT ;  /* 0x000000ffa000720c */ /* 0x000fe20003fc5070 */
[----:B------:R-:W-:Y:S01]  /*2800*/  IMAD R201, R152, 0x2000, R134 ;  /* 0x0000200098c97824 */ /* 0x000fe200078e0286 */
[C---:B------:R-:W-:Y:S01]  /*2810*/  HMMA.16816.F32 R40, R88.reuse, R74, R40 ;  /* 0x0000004a5828723c */ /* 0x040fe20000001828 */
[----:B------:R-:W3:Y:S02]  /*2820*/  LDSM.16.MT88.4 R72, [R119+UR5+0x2000] ;  /* 0x002000057748783b */ /* 0x000ee40008004200 */
[----:B------:R-:W-:Y:S01]  /*2830*/  ISETP.GE.AND P2, PT, R143, UR8, PT ;  /* 0x000000088f007c0c */ /* 0x000fe2000bf46270 */
[--C-:B------:R-:W-:Y:S02]  /*2840*/  IMAD.IADD R168, R133, 0x1, R158.reuse ;  /* 0x0000000185a87824 */ /* 0x100fe400078e029e */
[----:B------:R-:W-:Y:S01]  /*2850*/  IMAD.IADD R166, R132, 0x1, R158 ;  /* 0x0000000184a67824 */ /* 0x000fe200078e029e */
[----:B------:R-:W-:Y:S01]  /*2860*/  SEL R160, RZ, 0x10, P2 ;  /* 0x00000010ffa07807 */ /* 0x000fe20001000000 */
[C---:B------:R-:W-:Y:S03]  /*2870*/  HMMA.16816.F32 R44, R88.reuse, R76, R44 ;  /* 0x0000004c582c723c */ /* 0x040fe6000000182c */
[----:B------:R-:W-:Y:S02]  /*2880*/  ISETP.GE.AND P2, PT, R142, UR8, PT ;  /* 0x000000088e007c0c */ /* 0x000fe4000bf46270 */
[----:B------:R-:W-:Y:S02]  /*2890*/  SEL R160, R160, RZ, !P1 ;  /* 0x000000ffa0a07207 */ /* 0x000fe40004800000 */
[----:B------:R-:W-:Y:S01]  /*28a0*/  SEL R164, RZ, 0x10, P2 ;  /* 0x00000010ffa47807 */ /* 0x000fe20001000000 */
[C---:B------:R-:W-:Y:S01]  /*28b0*/  HMMA.16816.F32 R48, R88.reuse, R78, R48 ;  /* 0x0000004e5830723c */ /* 0x040fe20000001830 */
[----:B------:R-:W3:Y:S02]  /*28c0*/  LDSM.16.MT88.4 R76, [R118+UR5+0x2000] ;  /* 0x00200005764c783b */ /* 0x000ee40008004200 */
[----:B------:R-:W-:Y:S02]  /*28d0*/  ISETP.GE.AND P2, PT, R141, UR8, PT ;  /* 0x000000088d007c0c */ /* 0x000fe4000bf46270 */
[----:B------:R-:W-:Y:S02]  /*28e0*/  SEL R164, R164, RZ, !P1 ;  /* 0x000000ffa4a47207 */ /* 0x000fe40004800000 */
[----:B------:R-:W-:Y:S01]  /*28f0*/  SEL R162, RZ, 0x10, P2 ;  /* 0x00000010ffa27807 */ /* 0x000fe20001000000 */
[C---:B------:R-:W-:Y:S04]  /*2900*/  HMMA.16816.F32 R52, R88.reuse, R80, R52 ;  /* 0x000000505834723c */ /* 0x040fe80000001834 */
[----:B------:R-:W-:Y:S02]  /*2910*/  IADD3 R198, P2, R150, R155, RZ ;  /* 0x0000009b96c67210 */ /* 0x000fe40007f5e0ff */
[----:B------:R-:W-:Y:S02]  /*2920*/  SEL R162, R162, RZ, !P1 ;  /* 0x000000ffa2a27207 */ /* 0x000fe40004800000 */
[C---:B------:R-:W-:Y:S01]  /*2930*/  HMMA.16816.F32 R56, R88.reuse, R82, R56 ;  /* 0x000000525838723c */ /* 0x040fe20000001838 */
[----:B------:R-:W3:Y:S07]  /*2940*/  LDSM.16.MT88.4 R80, [R117+UR5+0x2000] ;  /* 0x002000057550783b */ /* 0x000eee0008004200 */
[C---:B------:R-:W-:Y:S08]  /*2950*/  HMMA.16816.F32 R60, R88.reuse, R84, R60 ;  /* 0x00000054583c723c */ /* 0x040ff0000000183c */
[----:B------:R-:W-:Y:S01]  /*2960*/  HMMA.16816.F32 R64, R88, R86, R64 ;  /* 0x000000565840723c */ /* 0x000fe20000001840 */
[----:B------:R-:W3:-:S07]  /*2970*/  LDSM.16.MT88.4 R84, [R116+UR5+0x2000] ;  /* 0x002000057454783b */ /* 0x000ece0008004200 */
[C---:B--2---:R-:W-:Y:S01]  /*2980*/  HMMA.16816.F32 R4, R92.reuse, R96, R4 ;  /* 0x000000605c04723c */ /* 0x044fe20000001804 */
[----:B------:R-:W2:Y:S07]  /*2990*/  LDSM.16.M88.4 R88, [R2+UR4+0x1000] ;  /* 0x001000040258783b */ /* 0x000eae0008000200 */
[C---:B------:R-:W-:Y:S08]  /*29a0*/  HMMA.16816.F32 R8, R92.reuse, R98, R8 ;  /* 0x000000625c08723c */ /* 0x040ff00000001808 */
[C---:B------:R-:W-:Y:S08]  /*29b0*/  HMMA.16816.F32 R12, R92.reuse, R100, R12 ;  /* 0x000000645c0c723c */ /* 0x040ff0000000180c */
[C---:B------:R-:W-:Y:S08]  /*29c0*/  HMMA.16816.F32 R16, R92.reuse, R102, R16 ;  /* 0x000000665c10723c */ /* 0x040ff00000001810 */
[C---:B------:R-:W-:Y:S08]  /*29d0*/  HMMA.16816.F32 R20, R92.reuse, R104, R20 ;  /* 0x000000685c14723c */ /* 0x040ff00000001814 */
[C---:B------:R-:W-:Y:S08]  /*29e0*/  HMMA.16816.F32 R24, R92.reuse, R106, R24 ;  /* 0x0000006a5c18723c */ /* 0x040ff00000001818 */
[C---:B------:R-:W-:Y:S08]  /*29f0*/  HMMA.16816.F32 R28, R92.reuse, R108, R28 ;  /* 0x0000006c5c1c723c */ /* 0x040ff0000000181c */
[----:B------:R-:W-:Y:S01]  /*2a00*/  HMMA.16816.F32 R32, R92, R110, R32 ;  /* 0x0000006e5c20723c */ /* 0x000fe20000001820 */
[----:B------:R-:W-:Y:S07]  /*2a10*/  LDSM.16.M88.4 R92, [R0+UR4] ;  /* 0x00000004005c783b */ /* 0x000fee0008000200 */
[C---:B-1----:R-:W-:Y:S08]  /*2a20*/  HMMA.16816.F32 R36, R112.reuse, R96, R36 ;  /* 0x000000607024723c */ /* 0x042ff00000001824 */
[C---:B------:R-:W-:Y:S01]  /*2a30*/  HMMA.16816.F32 R40, R112.reuse, R98, R40 ;  /* 0x000000627028723c */ /* 0x040fe20000001828 */
[----:B------:R-:W1:Y:S07]  /*2a40*/  LDSM.16.MT88.4 R96, [R119+UR5+0x3000] ;  /* 0x003000057760783b */ /* 0x000e6e0008004200 */
[C---:B------:R-:W-:Y:S08]  /*2a50*/  HMMA.16816.F32 R44, R112.reuse, R100, R44 ;  /* 0x00000064702c723c */ /* 0x040ff0000000182c */
[C---:B------:R-:W-:Y:S01]  /*2a60*/  HMMA.16816.F32 R48, R112.reuse, R102, R48 ;  /* 0x000000667030723c */ /* 0x040fe20000001830 */
[----:B------:R-:W1:Y:S07]  /*2a70*/  LDSM.16.MT88.4 R100, [R118+UR5+0x3000] ;  /* 0x003000057664783b */ /* 0x000e6e0008004200 */
[C---:B------:R-:W-:Y:S08]  /*2a80*/  HMMA.16816.F32 R52, R112.reuse, R104, R52 ;  /* 0x000000687034723c */ /* 0x040ff00000001834 */
[C---:B------:R-:W-:Y:S01]  /*2a90*/  HMMA.16816.F32 R56, R112.reuse, R106, R56 ;  /* 0x0000006a7038723c */ /* 0x040fe20000001838 */
[----:B------:R-:W1:Y:S07]  /*2aa0*/  LDSM.16.MT88.4 R104, [R117+UR5+0x3000] ;  /* 0x003000057568783b */ /* 0x000e6e0008004200 */
[C---:B------:R-:W-:Y:S08]  /*2ab0*/  HMMA.16816.F32 R60, R112.reuse, R108, R60 ;  /* 0x0000006c703c723c */ /* 0x040ff0000000183c */
[----:B------:R-:W-:Y:S01]  /*2ac0*/  HMMA.16816.F32 R64, R112, R110, R64 ;  /* 0x0000006e7040723c */ /* 0x000fe20000001840 */
[----:B------:R-:W1:Y:S02]  /*2ad0*/  LDSM.16.MT88.4 R108, [R116+UR5+0x3000] ;  /* 0x00300005746c783b */ /* 0x000e640008004200 */
[----:B------:R-:W-:-:S05]  /*2ae0*/  ULEA UR5, UR6, 0x6000, 0xe ;  /* 0x0000600006057891 */ /* 0x000fca000f8e703f */
[C---:B---3--:R-:W-:Y:S01]  /*2af0*/  HMMA.16816.F32 R4, R68.reuse, R72, R4 ;  /* 0x000000484404723c */ /* 0x048fe20000001804 */
[----:B------:R-:W3:Y:S02]  /*2b00*/  LDSM.16.M88.4 R112, [R0+UR4+0x1000] ;  /* 0x001000040070783b */ /* 0x000ee40008000200 */
[----:B------:R-:W-:Y:S05]  /*2b10*/  USHF.L.U32 UR4, UR6, 0xd, URZ ;  /* 0x0000000d06047899 */ /* 0x000fea000800063f */
[C---:B------:R-:W-:Y:S01]  /*2b20*/  HMMA.16816.F32 R8, R68.reuse, R74, R8 ;  /* 0x0000004a4408723c */ /* 0x040fe20000001808 */
[----:B------:R-:W-:Y:S07]  /*2b30*/  BAR.SYNC.DEFER_BLOCKING 0x0 ;  /* 0x0000000000007b1d */ /* 0x000fee0000010000 */
[C---:B------:R-:W-:Y:S08]  /*2b40*/  HMMA.16816.F32 R12, R68.reuse, R76, R12 ;  /* 0x0000004c440c723c */ /* 0x040ff0000000180c */
[C---:B------:R-:W-:Y:S08]  /*2b50*/  HMMA.16816.F32 R16, R68.reuse, R78, R16 ;  /* 0x0000004e4410723c */ /* 0x040ff00000001810 */
[C---:B------:R-:W-:Y:S01]  /*2b60*/  HMMA.16816.F32 R20, R68.reuse, R80, R20 ;  /* 0x000000504414723c */ /* 0x040fe20000001814 */
[----:B------:R-:W-:Y:S01]  /*2b70*/  @!PT LDS RZ, [RZ] ;  /* 0x00000000fffff984 */ /* 0x000fe20000000800 */
[----:B------:R-:W-:Y:S01]  /*2b80*/  @!PT LDS RZ, [RZ] ;  /* 0x00000000fffff984 */ /* 0x000fe20000000800 */
[----:B------:R-:W-:Y:S01]  /*2b90*/  @!PT LDS RZ, [RZ] ;  /* 0x00000000fffff984 */ /* 0x000fe20000000800 */
[----:B------:R4:W-:Y:S07]  /*2ba0*/  LDGSTS.E.BYPASS.LTC128B.128 [R195], [R192.64], P4 ;  /* 0x00000000c0c37fae */ /* 0x0009ee000a101d4a */
[C---:B------:R-:W-:Y:S01]  /*2bb0*/  HMMA.16816.F32 R24, R68.reuse, R82, R24 ;  /* 0x000000524418723c */ /* 0x040fe20000001818 */
[----:B------:R1:W-:Y:S07]  /*2bc0*/  LDGSTS.E.BYPASS.LTC128B.128 [R197], [R190.64], P4 ;  /* 0x00000000bec57fae */ /* 0x0003ee000a101d4a */
[C---:B------:R-:W-:Y:S01]  /*2bd0*/  HMMA.16816.F32 R28, R68.reuse, R84, R28 ;  /* 0x00000054441c723c */ /* 0x040fe2000000181c */
[----:B------:R1:W-:Y:S07]  /*2be0*/  LDGSTS.E.BYPASS.LTC128B.128 [R199], [R188.64], P4 ;  /* 0x00000000bcc77fae */ /* 0x0003ee000a101d4a */
[----:B------:R-:W-:Y:S01]  /*2bf0*/  HMMA.16816.F32 R32, R68, R86, R32 ;  /* 0x000000564420723c */ /* 0x000fe20000001820 */
[----:B------:R3:W-:Y:S03]  /*2c00*/  LDGSTS.E.BYPASS.LTC128B.128 [R201], [R186.64], P4 ;  /* 0x00000000bac97fae */ /* 0x0007e6000a101d4a */
[----:B------:R-:W-:Y:S04]  /*2c10*/  IADD3 R194, P4, R150, R151, RZ ;  /* 0x0000009796c27210 */ /* 0x000fe80007f9e0ff */
[C---:B--2---:R-:W-:Y:S01]  /*2c20*/  HMMA.16816.F32 R36, R88.reuse, R72, R36 ;  /* 0x000000485824723c */ /* 0x044fe20000001824 */
[----:B------:R-:W0:Y:S04]  /*2c30*/  LDGDEPBAR ;  /* 0x00000000000079af */ /* 0x000e280000000000 */
[----:B----4-:R-:W-:Y:S01]  /*2c40*/  IMAD.X R195, R148, 0x1, R153, P4 ;  /* 0x0000000194c37824 */ /* 0x010fe200020e0699 */
[----:B------:R-:W-:Y:S02]  /*2c50*/  ISETP.NE.U32.AND P4, PT, R160, RZ, PT ;  /* 0x000000ffa000720c */ /* 0x000fe40003f85070 */
[C---:B------:R-:W-:Y:S02]  /*2c60*/  HMMA.16816.F32 R40, R88.reuse, R74, R40 ;  /* 0x0000004a5828723c */ /* 0x040fe40000001828 */
[----:B------:R2:W-:Y:S01]  /*2c70*/  LDGSTS.E.BYPASS.LTC128B.128 [R168], [R194.64], P3 ;  /* 0x00000000c2a87fae */ /* 0x0005e20009901d4a */
[----:B------:R-:W-:Y:S01]  /*2c80*/  ISETP.GE.AND P3, PT, R140, UR8, PT ;  /* 0x000000088c007c0c */ /* 0x000fe2000bf66270 */
[----:B-1----:R-:W-:Y:S01]  /*2c90*/  IMAD.X R199, R148, 0x1, R157, P2 ;  /* 0x0000000194c77824 */ /* 0x002fe200010e069d */
[----:B------:R-:W-:Y:S01]  /*2ca0*/  ISETP.NE.U32.AND P2, PT, R162, RZ, PT ;  /* 0x000000ffa200720c */ /* 0x000fe20003f45070 */
[--C-:B------:R-:W-:Y:S01]  /*2cb0*/  IMAD.IADD R162, R128, 0x1, R158.reuse ;  /* 0x0000000180a27824 */ /* 0x100fe200078e029e */
[----:B------:R-:W-:Y:S01]  /*2cc0*/  SEL R160, RZ, 0x10, P3 ;  /* 0x00000010ffa07807 */ /* 0x000fe20001800000 */
[C---:B------:R-:W-:Y:S01]  /*2cd0*/  HMMA.16816.F32 R44, R88.reuse, R76, R44 ;  /* 0x0000004c582c723c */ /* 0x040fe2000000182c */
[----:B------:R1:W-:Y:S01]  /*2ce0*/  LDGSTS.E.BYPASS.LTC128B.128 [R166], [R198.64], P0 ;  /* 0x00000000c6a67fae */ /* 0x0003e20008101d4a */
[----:B------:R-:W-:Y:S01]  /*2cf0*/  UIADD3 UR8, UR8, -0x40, URZ ;  /* 0xffffffc008087890 */ /* 0x000fe2000fffe03f */
[----:B------:R-:W-:Y:S01]  /*2d00*/  ISETP.NE.U32.AND P3, PT, R164, RZ, PT ;  /* 0x000000ffa400720c */ /* 0x000fe20003f65070 */
[--C-:B------:R-:W-:Y:S01]  /*2d10*/  IMAD.IADD R164, R129, 0x1, R158.reuse ;  /* 0x0000000181a47824 */ /* 0x100fe200078e029e */
[----:B------:R-:W-:Y:S02]  /*2d20*/  SEL R160, R160, RZ, !P1 ;  /* 0x000000ffa0a07207 */ /* 0x000fe40004800000 */
[----:B------:R-:W-:Y:S01]  /*2d30*/  IADD3 R196, P1, R150, R159, RZ ;  /* 0x0000009f96c47210 */ /* 0x000fe20007f3e0ff */
[C---:B------:R-:W-:Y:S04]  /*2d40*/  HMMA.16816.F32 R48, R88.reuse, R78, R48 ;  /* 0x0000004e5830723c */ /* 0x040fe80000001830 */
[----:B------:R-:W-:Y:S01]  /*2d50*/  IMAD.X R197, R148, 0x1, R161, P1 ;  /* 0x0000000194c57824 */ /* 0x000fe200008e06a1 */
[----:B------:R-:W-:Y:S01]  /*2d60*/  ISETP.NE.U32.AND P1, PT, R160, RZ, PT ;  /* 0x000000ffa000720c */ /* 0x000fe20003f25070 */
[--C-:B------:R-:W-:Y:S02]  /*2d70*/  IMAD.IADD R160, R131, 0x1, R158.reuse ;  /* 0x0000000183a07824 */ /* 0x100fe400078e029e */
[C---:B------:R-:W-:Y:S03]  /*2d80*/  HMMA.16816.F32 R52, R88.reuse, R80, R52 ;  /* 0x000000505834723c */ /* 0x040fe60000001834 */
[----:B------:R4:W-:Y:S01]  /*2d90*/  LDGSTS.E.BYPASS.LTC128B.128 [R160], [R196.64], P6 ;  /* 0x00000000c4a07fae */ /* 0x0009e2000b101d4a */
[----:B--2---:R-:W-:Y:S01]  /*2da0*/  IADD3 R194, P0, R150, R163, RZ ;  /* 0x000000a396c27210 */ /* 0x004fe20007f1e0ff */
[----:B------:R-:W-:Y:S03]  /*2db0*/  IMAD.IADD R168, R130, 0x1, R158 ;  /* 0x0000000182a87824 */ /* 0x000fe600078e029e */
[C---:B------:R-:W-:Y:S04]  /*2dc0*/  HMMA.16816.F32 R56, R88.reuse, R82, R56 ;  /* 0x000000525838723c */ /* 0x040fe80000001838 */
[----:B------:R-:W-:Y:S01]  /*2dd0*/  IMAD.X R195, R148, 0x1, R165, P0 ;  /* 0x0000000194c37824 */ /* 0x000fe200000e06a5 */
[----:B------:R-:W-:Y:S03]  /*2de0*/  IADD3 R200, P0, R150, R167, RZ ;  /* 0x000000a796c87210 */ /* 0x000fe60007f1e0ff */
[C---:B------:R-:W-:Y:S01]  /*2df0*/  HMMA.16816.F32 R60, R88.reuse, R84, R60 ;  /* 0x00000054583c723c */ /* 0x040fe2000000183c */
[----:B------:R2:W-:Y:S03]  /*2e00*/  LDGSTS.E.BYPASS.LTC128B.128 [R168], [R194.64], P5 ;  /* 0x00000000c2a87fae */ /* 0x0005e6000a901d4a */
[----:B---3--:R-:W-:Y:S01]  /*2e10*/  IMAD.X R201, R148, 0x1, R169, P0 ;  /* 0x0000000194c97824 */ /* 0x008fe200000e06a9 */
[C---:B------:R-:W-:Y:S02]  /*2e20*/  IADD3 R202, P5, R150.reuse, R171, RZ ;  /* 0x000000ab96ca7210 */ /* 0x040fe40007fbe0ff */
[----:B-1----:R-:W-:Y:S01]  /*2e30*/  IADD3 R198, P0, R150, R175, RZ ;  /* 0x000000af96c67210 */ /* 0x002fe20007f1e0ff */
[----:B------:R-:W-:Y:S01]  /*2e40*/  HMMA.16816.F32 R64, R88, R86, R64 ;  /* 0x000000565840723c */ /* 0x000fe20000001840 */
[----:B------:R2:W-:Y:S03]  /*2e50*/  LDGSTS.E.BYPASS.LTC128B.128 [R164], [R200.64], P4 ;  /* 0x00000000c8a47fae */ /* 0x0005e6000a101d4a */
[----:B------:R-:W-:Y:S01]  /*2e60*/  IMAD.X R203, R148, 0x1, R173, P5 ;  /* 0x0000000194cb7824 */ /* 0x000fe200028e06ad */
[----:B------:R-:W-:Y:S01]  /*2e70*/  IADD3 R204, P4, R150, R179, RZ ;  /* 0x000000b396cc7210 */ /* 0x000fe20007f9e0ff */
[----:B------:R-:W-:Y:S01]  /*2e80*/  IMAD.X R199, R148, 0x1, R177, P0 ;  /* 0x0000000194c77824 */ /* 0x000fe200000e06b1 */
[----:B------:R-:W-:-:S01]  /*2e90*/  ISETP.LE.AND P5, PT, R156, UR7, PT ;  /* 0x000000079c007c0c */ /* 0x000fc2000bfa3270 */
[C---:B------:R-:W-:Y:S01]  /*2ea0*/  HMMA.16816.F32 R4, R92.reuse, R96, R4 ;  /* 0x000000605c04723c */ /* 0x040fe20000001804 */
[----:B------:R2:W-:Y:S04]  /*2eb0*/  LDGSTS.E.BYPASS.LTC128B.128 [R162], [R202.64], P3 ;  /* 0x00000000caa27fae */ /* 0x0005e80009901d4a */
[--C-:B----4-:R-:W-:Y:S01]  /*2ec0*/  IMAD.IADD R160, R127, 0x1, R158.reuse ;  /* 0x000000017fa07824 */ /* 0x110fe200078e029e */
[----:B------:R-:W-:Y:S01]  /*2ed0*/  IADD3 R186, P3, R186, 0x80, RZ ;  /* 0x00000080baba7810 */ /* 0x000fe20007f7e0ff */
[----:B------:R-:W-:Y:S01]  /*2ee0*/  IMAD.X R205, R148, 0x1, R181, P4 ;  /* 0x0000000194cd7824 */ /* 0x000fe200020e06b5 */
[C---:B------:R-:W-:Y:S02]  /*2ef0*/  HMMA.16816.F32 R8, R92.reuse, R98, R8 ;  /* 0x000000625c08723c */ /* 0x040fe40000001808 */
[----:B------:R2:W-:Y:S02]  /*2f00*/  LDGSTS.E.BYPASS.LTC128B.128 [R160], [R198.64], P2 ;  /* 0x00000000c6a07fae */ /* 0x0005e40009101d4a */
[----:B------:R-:W-:Y:S01]  /*2f10*/  IMAD.IADD R158, R126, 0x1, R158 ;  /* 0x000000017e9e7824 */ /* 0x000fe200078e029e */
[----:B------:R-:W-:Y:S01]  /*2f20*/  IADD3 R150, P4, R150, R185, RZ ;  /* 0x000000b996967210 */ /* 0x000fe20007f9e0ff */
[----:B------:R-:W-:Y:S01]  /*2f30*/  IMAD.X R187, RZ, RZ, R187, P3 ;  /* 0x000000ffffbb7224 */ /* 0x000fe200018e06bb */
[----:B------:R-:W-:Y:S01]  /*2f40*/  IADD3 R188, P2, R188, 0x80, RZ ;  /* 0x00000080bcbc7810 */ /* 0x000fe20007f5e0ff */
[C---:B------:R-:W-:Y:S01]  /*2f50*/  HMMA.16816.F32 R12, R92.reuse, R100, R12 ;  /* 0x000000645c0c723c */ /* 0x040fe2000000180c */
[----:B------:R2:W-:Y:S03]  /*2f60*/  LDGSTS.E.BYPASS.LTC128B.128 [R158], [R204.64], P1 ;  /* 0x00000000cc9e7fae */ /* 0x0005e60008901d4a */
[----:B------:R-:W-:Y:S01]  /*2f70*/  IADD3 R190, P1, R190, 0x80, RZ ;  /* 0x00000080bebe7810 */ /* 0x000fe20007f3e0ff */
[----:B------:R-:W-:Y:S01]  /*2f80*/  IMAD.X R148, R148, 0x1, R183, P4 ;  /* 0x0000000194947824 */ /* 0x000fe200020e06b7 */
[----:B------:R-:W-:Y:S01]  /*2f90*/  IADD3 R192, P0, R192, 0x80, RZ ;  /* 0x00000080c0c07810 */ /* 0x000fe20007f1e0ff */
[----:B------:R-:W-:Y:S01]  /*2fa0*/  IMAD.X R189, RZ, RZ, R189, P2 ;  /* 0x000000ffffbd7224 */ /* 0x000fe200010e06bd */
[C---:B------:R-:W-:Y:S01]  /*2fb0*/  HMMA.16816.F32 R16, R92.reuse, R102, R16 ;  /* 0x000000665c10723c */ /* 0x040fe20000001810 */
[----:B------:R-:W0:Y:S03]  /*2fc0*/  LDGDEPBAR ;  /* 0x00000000000079af */ /* 0x000e260000000000 */
[----:B------:R-:W-:Y:S02]  /*2fd0*/  IMAD.X R191, RZ, RZ, R191, P1 ;  /* 0x000000ffffbf7224 */ /* 0x000fe400008e06bf */
[----:B------:R-:W-:Y:S02]  /*2fe0*/  IMAD.X R193, RZ, RZ, R193, P0 ;  /* 0x000000ffffc17224 */ /* 0x000fe400000e06c1 */
[C---:B------:R-:W-:Y:S08]  /*2ff0*/  HMMA.16816.F32 R20, R92.reuse, R104, R20 ;  /* 0x000000685c14723c */ /* 0x040ff00000001814 */
[C---:B------:R-:W-:Y:S08]  /*3000*/  HMMA.16816.F32 R24, R92.reuse, R106, R24 ;  /* 0x0000006a5c18723c */ /* 0x040ff00000001818 */
[C---:B------:R-:W-:Y:S01]  /*3010*/  HMMA.16816.F32 R28, R92.reuse, R108, R28 ;  /* 0x0000006c5c1c723c */ /* 0x040fe2000000181c */
[----:B------:R-:W-:Y:S04]  /*3020*/  DEPBAR.LE SB0, 0x4 ;  /* 0x000081000000791a */ /* 0x000fe80000000000 */
[----:B------:R-:W-:Y:S03]  /*3030*/  BAR.SYNC.DEFER_BLOCKING 0x0 ;  /* 0x0000000000007b1d */ /* 0x000fe60000010000 */
[----:B------:R-:W-:Y:S08]  /*3040*/  HMMA.16816.F32 R32, R92, R110, R32 ;  /* 0x0000006e5c20723c */ /* 0x000ff00000001820 */
[C---:B------:R-:W-:Y:S08]  /*3050*/  HMMA.16816.F32 R36, R112.reuse, R96, R36 ;  /* 0x000000607024723c */ /* 0x040ff00000001824 */
[C---:B------:R-:W-:Y:S01]  /*3060*/  HMMA.16816.F32 R40, R112.reuse, R98, R40 ;  /* 0x000000627028723c */ /* 0x040fe20000001828 */
[----:B------:R2:W1:Y:S07]  /*3070*/  LDSM.16.M88.4 R68, [R124+UR4] ;  /* 0x000000047c44783b */ /* 0x00046e0008000200 */
[C---:B------:R-:W-:Y:S01]  /*3080*/  HMMA.16816.F32 R44, R112.reuse, R100, R44 ;  /* 0x00000064702c723c */ /* 0x040fe2000000182c */
[----:B------:R2:W1:Y:S07]  /*3090*/  LDSM.16.M88.4 R88, [R124+UR4+0x1000] ;  /* 0x001000047c58783b */ /* 0x00046e0008000200 */
[C---:B------:R-:W-:Y:S01]  /*30a0*/  HMMA.16816.F32 R48, R112.reuse, R102, R48 ;  /* 0x000000667030723c */ /* 0x040fe20000001830 */
[----:B------:R2:W1:Y:S07]  /*30b0*/  LDSM.16.MT88.4 R72, [R119+UR5] ;  /* 0x000000057748783b */ /* 0x00046e0008004200 */
[C---:B------:R-:W-:Y:S01]  /*30c0*/  HMMA.16816.F32 R52, R112.reuse, R104, R52 ;  /* 0x000000687034723c */ /* 0x040fe20000001834 */
[----:B------:R2:W1:Y:S07]  /*30d0*/  LDSM.16.MT88.4 R76, [R118+UR5] ;  /* 0x00000005764c783b */ /* 0x00046e0008004200 */
[C---:B------:R-:W-:Y:S01]  /*30e0*/  HMMA.16816.F32 R56, R112.reuse, R106, R56 ;  /* 0x0000006a7038723c */ /* 0x040fe20000001838 */
[----:B------:R2:W1:Y:S07]  /*30f0*/  LDSM.16.MT88.4 R80, [R117+UR5] ;  /* 0x000000057550783b */ /* 0x00046e0008004200 */
[C---:B------:R-:W-:Y:S01]  /*3100*/  HMMA.16816.F32 R60, R112.reuse, R108, R60 ;  /* 0x0000006c703c723c */ /* 0x040fe2000000183c */
[----:B------:R2:W1:Y:S07]  /*3110*/  LDSM.16.MT88.4 R84, [R116+UR5] ;  /* 0x000000057454783b */ /* 0x00046e0008004200 */
[----:B------:R-:W-:Y:S01]  /*3120*/  HMMA.16816.F32 R64, R112, R110, R64 ;  /* 0x0000006e7040723c */ /* 0x000fe20000001840 */
[----:B------:R-:W-:-:S10]  /*3130*/  @!P5 BRA `(.L_x_1) ;  /* 0xfffff3c00000d947 */ /* 0x000fd4000383ffff */
[----:B------:R-:W-:Y:S11]  /*3140*/  @!UPT UIADD3 URZ, URZ, URZ, URZ ;  /* 0x0000003f3f3ff290 */ /* 0x000ff6000fffe03f */
[----:B------:R-:W-:Y:S02]  /*3150*/  F2FP.PACK_AB R32, R33, R32 ;  /* 0x000000202120723e */ /* 0x000fe400000000ff */
[----:B------:R-:W-:-:S02]  /*3160*/  F2FP.PACK_AB R66, R67, R66 ;  /* 0x000000424342723e */ /* 0x000fc400000000ff */
[----:B------:R-:W-:Y:S02]  /*3170*/  F2FP.PACK_AB R64, R65, R64 ;  /* 0x000000404140723e */ /* 0x000fe400000000ff */
[----:B------:R-:W-:Y:S02]  /*3180*/  F2FP.PACK_AB R62, R63, R62 ;  /* 0x0000003e3f3e723e */ /* 0x000fe400000000ff */
[----:B------:R-:W-:Y:S02]  /*3190*/  F2FP.PACK_AB R60, R61, R60 ;  /* 0x0000003c3d3c723e */ /* 0x000fe400000000ff */
[----:B------:R-:W-:Y:S02]  /*31a0*/  F2FP.PACK_AB R58, R59, R58 ;  /* 0x0000003a3b3a723e */ /* 0x000fe400000000ff */
        /* <DEDUP_REMOVED lines=26> */
.L_x_0:
[----:B------:R-:W4:Y:S01]  /*3350*/  S2R R4, SR_TID.X ;  /* 0x0000000000047919 */ /* 0x000f220000002100 */
[----:B------:R-:W-:-:S04]  /*3360*/  DEPBAR.LE SB0, 0x0 ;  /* 0x000080000000791a */ /* 0x000fc80000000000 */
[----:B------:R-:W-:Y:S02]  /*3370*/  LOP3.LUT R125, R125, 0x17, RZ, 0xc0, !PT ;  /* 0x000000177d7d7812 */ /* 0x000fe400078ec0ff */
[----:B------:R-:W-:Y:S01]  /*3380*/  SHF.L.U32 R6, R149, 0x1, RZ ;  /* 0x0000000195067819 */ /* 0x000fe200000006ff */
[----:B------:R-:W-:Y:S01]  /*3390*/  BAR.SYNC.DEFER_BLOCKING 0x0 ;  /* 0x0000000000007b1d */ /* 0x000fe20000010000 */
[----:B------:R-:W-:Y:S02]  /*33a0*/  ISETP.GE.AND P6, PT, R120, c[0x0][0x17c], PT ;  /* 0x00005f0078007a0c */ /* 0x000fe40003fc6270 */
[----:B------:R-:W-:-:S05]  /*33b0*/  LOP3.LUT R147, R147, 0x6, R6, 0xf8, !PT ;  /* 0x0000000693937812 */ /* 0x000fca00078ef806 */
[----:B------:R-:W-:-:S05]  /*33c0*/  IMAD R37, R147, 0x88, R138 ;  /* 0x0000008893257824 */ /* 0x000fca00078e028a */
[----:B------:R-:W-:Y:S02]  /*33d0*/  SHF.L.U32 R37, R37, 0x1, RZ ;  /* 0x0000000125257819 */ /* 0x000fe400000006ff */
[----:B----4-:R-:W-:-:S04]  /*33e0*/  SHF.L.U32 R4, R4, 0x1, RZ ;  /* 0x0000000104047819 */ /* 0x010fc800000006ff */
[----:B------:R-:W-:-:S04]  /*33f0*/  LOP3.LUT R4, R4, 0x6, RZ, 0xc0, !PT ;  /* 0x0000000604047812 */ /* 0x000fc800078ec0ff */
[----:B------:R-:W-:-:S05]  /*3400*/  LEA R4, R123, R4, 0x3 ;  /* 0x000000047b047211 */ /* 0x000fca00078e18ff */
[----:B------:R-:W-:-:S05]  /*3410*/  IMAD R4, R125, 0x88, R4 ;  /* 0x000000887d047824 */ /* 0x000fca00078e0204 */
[----:B------:R-:W-:-:S05]  /*3420*/  SHF.L.U32 R35, R4, 0x1, RZ ;  /* 0x0000000104237819 */ /* 0x000fca00000006ff */
[----:B------:R-:W-:Y:S04]  /*3430*/  STS [R35], R5 ;  /* 0x0000000523007388 */ /* 0x000fe80000000800 */
[----:B------:R-:W-:Y:S04]  /*3440*/  STS [R35+0x880], R7 ;  /* 0x0008800723007388 */ /* 0x000fe80000000800 */
        /* <DEDUP_REMOVED lines=8> */
[----:B------:R4:W-:Y:S04]  /*34d0*/  STS [R35+0xa0], R33 ;  /* 0x0000a02123007388 */ /* 0x0009e80000000800 */
[----:B------:R-:W-:Y:S04]  /*34e0*/  STS [R35+0x920], R3 ;  /* 0x0009200323007388 */ /* 0x000fe80000000800 */
[----:B------:R3:W-:Y:S04]  /*34f0*/  STS [R35+0xc0], R2 ;  /* 0x0000c00223007388 */ /* 0x0007e80000000800 */
[----:B------:R2:W-:Y:S04]  /*3500*/  STS [R35+0x940], R0 ;  /* 0x0009400023007388 */ /* 0x0005e80000000800 */
[----:B------:R1:W-:Y:S04]  /*3510*/  STS [R35+0xe0], R32 ;  /* 0x0000e02023007388 */ /* 0x0003e80000000800 */
[----:B------:R1:W-:Y:S04]  /*3520*/  STS [R35+0x960], R34 ;  /* 0x0009602223007388 */ /* 0x0003e80000000800 */
[----:B------:R-:W-:Y:S01]  /*3530*/  BAR.SYNC.DEFER_BLOCKING 0x0 ;  /* 0x0000000000007b1d */ /* 0x000fe20000010000 */
[----:B----4-:R-:W-:-:S04]  /*3540*/  LOP3.LUT R33, R121, 0x10, R122, 0xfe, !PT ;  /* 0x0000001079217812 */ /* 0x010fc800078efe7a */
[C---:B------:R-:W-:Y:S01]  /*3550*/  ISETP.LT.AND P4, PT, R33.reuse, c[0x0][0x178], !P6 ;  /* 0x00005e0021007a0c */ /* 0x040fe20007781270 */
[----:B------:R-:W-:Y:S01]  /*3560*/  IMAD R33, R33, c[0x0][0x18c], RZ ;  /* 0x0000630021217a24 */ /* 0x000fe200078e02ff */
[----:B---3--:R-:W-:Y:S02]  /*3570*/  LOP3.LUT R2, R121, R122, RZ, 0xfc, !PT ;  /* 0x0000007a79027212 */ /* 0x008fe400078efcff */
[----:B--2---:R-:W-:-:S03]  /*3580*/  MOV R0, 0x2 ;  /* 0x0000000200007802 */ /* 0x004fc60000000f00 */
[C---:B------:R-:W-:Y:S01]  /*3590*/  IMAD R3, R2.reuse, c[0x0][0x18c], RZ ;  /* 0x0000630002037a24 */ /* 0x040fe200078e02ff */
[----:B------:R-:W-:Y:S02]  /*35a0*/  ISETP.LT.AND P0, PT, R2, c[0x0][0x178], !P6 ;  /* 0x00005e0002007a0c */ /* 0x000fe40007701270 */
[C-C-:B-1----:R-:W-:Y:S02]  /*35b0*/  LOP3.LUT R32, R121.reuse, 0x30, R122.reuse, 0xfe, !PT ;  /* 0x0000003079207812 */ /* 0x142fe400078efe7a */
[C-C-:B------:R-:W-:Y:S02]  /*35c0*/  LOP3.LUT R2, R121.reuse, 0x28, R122.reuse, 0xfe, !PT ;  /* 0x0000002879027812 */ /* 0x140fe400078efe7a */
[----:B------:R-:W-:Y:S02]  /*35d0*/  LOP3.LUT R34, R121, 0x18, R122, 0xfe, !PT ;  /* 0x0000001879227812 */ /* 0x000fe400078efe7a */
[----:B------:R-:W-:Y:S01]  /*35e0*/  ISETP.LT.AND P1, PT, R2, c[0x0][0x178], !P6 ;  /* 0x00005e0002007a0c */ /* 0x000fe20007721270 */
[----:B------:R-:W1:Y:S01]  /*35f0*/  LDS.128 R28, [R37] ;  /* 0x00000000251c7984 */ /* 0x000e620000000c00 */
[----:B------:R-:W-:-:S03]  /*3600*/  ISETP.LT.AND P3, PT, R34, c[0x0][0x178], !P6 ;  /* 0x00005e0022007a0c */ /* 0x000fc60007761270 */
[----:B------:R-:W2:Y:S04]  /*3610*/  LDS.128 R24, [R37+0x880] ;  /* 0x0008800025187984 */ /* 0x000ea80000000c00 */
[----:B------:R-:W3:Y:S04]  /*3620*/  LDS.128 R20, [R37+0x1100] ;  /* 0x0011000025147984 */ /* 0x000ee80000000c00 */
[----:B------:R-:W4:Y:S04]  /*3630*/  LDS.128 R16, [R37+0x1980] ;  /* 0x0019800025107984 */ /* 0x000f280000000c00 */
[----:B------:R-:W-:Y:S06]  /*3640*/  BAR.SYNC.DEFER_BLOCKING 0x0 ;  /* 0x0000000000007b1d */ /* 0x000fec0000010000 */
[----:B------:R1:W-:Y:S04]  /*3650*/  STS [R35], R36 ;  /* 0x0000002423007388 */ /* 0x0003e80000000800 */
[----:B------:R2:W-:Y:S04]  /*3660*/  STS [R35+0x880], R38 ;  /* 0x0008802623007388 */ /* 0x0005e80000000800 */
[----:B------:R-:W-:Y:S04]  /*3670*/  STS [R35+0x20], R40 ;  /* 0x0000202823007388 */ /* 0x000fe80000000800 */
[----:B------:R-:W-:Y:S04]  /*3680*/  STS [R35+0x8a0], R42 ;  /* 0x0008a02a23007388 */ /* 0x000fe80000000800 */
[----:B------:R-:W-:Y:S04]  /*3690*/  STS [R35+0x40], R44 ;  /* 0x0000402c23007388 */ /* 0x000fe80000000800 */
[----:B------:R-:W-:Y:S04]  /*36a0*/  STS [R35+0x8c0], R46 ;  /* 0x0008c02e23007388 */ /* 0x000fe80000000800 */
[----:B------:R-:W-:Y:S01]  /*36b0*/  STS [R35+0x60], R48 ;  /* 0x0000603023007388 */ /* 0x000fe20000000800 */
[----:B-1----:R-:W-:-:S03]  /*36c0*/  LOP3.LUT R36, R121, 0x8, R122, 0xfe, !PT ;  /* 0x0000000879247812 */ /* 0x002fc600078efe7a */
[----:B------:R-:W-:Y:S01]  /*36d0*/  STS [R35+0x8e0], R50 ;  /* 0x0008e03223007388 */ /* 0x000fe20000000800 */
[----:B--2---:R-:W-:Y:S01]  /*36e0*/  IMAD.WIDE R38, R3, R0, c[0x0][0x170] ;  /* 0x00005c0003267625 */ /* 0x004fe200078e0200 */
[----:B------:R-:W-:Y:S02]  /*36f0*/  LOP3.LUT R3, R121, 0x20, R122, 0xfe, !PT ;  /* 0x0000002079037812 */ /* 0x000fe400078efe7a */
[----:B------:R-:W-:Y:S01]  /*3700*/  STS [R35+0x80], R52 ;  /* 0x0000803423007388 */ /* 0x000fe20000000800 */
[----:B------:R-:W-:Y:S02]  /*3710*/  ISETP.LT.AND P5, PT, R36, c[0x0][0x178], !P6 ;  /* 0x00005e0024007a0c */ /* 0x000fe400077a1270 */
[----:B------:R-:W-:Y:S01]  /*3720*/  IMAD.WIDE R38, R120, 0x2, R38 ;  /* 0x0000000278267825 */ /* 0x000fe200078e0226 */
[----:B------:R-:W-:Y:S01]  /*3730*/  STS [R35+0x900], R54 ;  /* 0x0009003623007388 */ /* 0x000fe20000000800 */
[C---:B------:R-:W-:Y:S02]  /*3740*/  ISETP.LT.AND P2, PT, R3.reuse, c[0x0][0x178], !P6 ;  /* 0x00005e0003007a0c */ /* 0x040fe40007741270 */
[----:B------:R-:W-:Y:S01]  /*3750*/  IMAD R3, R3, c[0x0][0x18c], RZ ;  /* 0x0000630003037a24 */ /* 0x000fe200078e02ff */
[----:B------:R-:W-:Y:S01]  /*3760*/  STS [R35+0xa0], R56 ;  /* 0x0000a03823007388 */ /* 0x000fe20000000800 */
[----:B------:R-:W-:-:S03]  /*3770*/  LOP3.LUT R121, R121, 0x38, R122, 0xfe, !PT ;  /* 0x0000003879797812 */ /* 0x000fc600078efe7a */
[----:B------:R-:W-:Y:S04]  /*3780*/  STS [R35+0x920], R58 ;  /* 0x0009203a23007388 */ /* 0x000fe80000000800 */
[----:B------:R-:W-:Y:S04]  /*3790*/  STS [R35+0xc0], R60 ;  /* 0x0000c03c23007388 */ /* 0x000fe80000000800 */
[----:B------:R-:W-:Y:S04]  /*37a0*/  STS [R35+0x940], R62 ;  /* 0x0009403e23007388 */ /* 0x000fe80000000800 */
[----:B------:R-:W-:Y:S04]  /*37b0*/  STS [R35+0xe0], R64 ;  /* 0x0000e04023007388 */ /* 0x000fe80000000800 */
[----:B------:R1:W-:Y:S04]  /*37c0*/  STS [R35+0x960], R66 ;  /* 0x0009604223007388 */ /* 0x0003e80000000800 */
[----:B------:R-:W-:Y:S01]  /*37d0*/  BAR.SYNC.DEFER_BLOCKING 0x0 ;  /* 0x0000000000007b1d */ /* 0x000fe20000010000 */
[----:B-1----:R-:W-:-:S05]  /*37e0*/  IMAD R35, R36, c[0x0][0x18c], RZ ;  /* 0x0000630024237a24 */ /* 0x002fca00078e02ff */
[----:B------:R-:W1:Y:S04]  /*37f0*/  LDS.128 R12, [R37] ;  /* 0x00000000250c7984 */ /* 0x000e680000000c00 */
[----:B------:R-:W2:Y:S04]  /*3800*/  LDS.128 R8, [R37+0x880] ;  /* 0x0008800025087984 */ /* 0x000ea80000000c00 */
[----:B------:R-:W1:Y:S04]  /*3810*/  LDS.128 R4, [R37+0x1100] ;  /* 0x0011000025047984 */ /* 0x000e680000000c00 */
[----:B------:R2:W-:Y:S01]  /*3820*/  @P0 STG.E.128 [R38.64], R28 ;  /* 0x0000001c26000986 */ /* 0x0005e2000c101d0a */
[----:B------:R-:W-:-:S02]  /*3830*/  ISETP.LT.AND P0, PT, R32, c[0x0][0x178], !P6 ;  /* 0x00005e0020007a0c */ /* 0x000fc40007701270 */
[----:B------:R-:W-:Y:S01]  /*3840*/  ISETP.LT.AND P6, PT, R121, c[0x0][0x178], !P6 ;  /* 0x00005e0079007a0c */ /* 0x000fe200077c1270 */
[----:B--2---:R-:W-:-:S04]  /*3850*/  IMAD.WIDE R38, R35, R0, c[0x0][0x170] ;  /* 0x00005c0023267625 */ /* 0x004fc800078e0200 */
[----:B------:R-:W-:Y:S02]  /*3860*/  IMAD R29, R34, c[0x0][0x18c], RZ ;  /* 0x00006300221d7a24 */ /* 0x000fe400078e02ff */
[----:B------:R-:W-:Y:S02]  /*3870*/  IMAD R31, R2, c[0x0][0x18c], RZ ;  /* 0x00006300021f7a24 */ /* 0x000fe400078e02ff */
[----:B------:R-:W-:Y:S02]  /*3880*/  IMAD R35, R32, c[0x0][0x18c], RZ ;  /* 0x0000630020237a24 */ /* 0x000fe400078e02ff */
[----:B------:R-:W-:-:S04]  /*3890*/  IMAD.WIDE R32, R33, R0, c[0x0][0x170] ;  /* 0x00005c0021207625 */ /* 0x000fc800078e0200 */
[----:B------:R-:W-:-:S04]  /*38a0*/  IMAD.WIDE R28, R29, R0, c[0x0][0x170] ;  /* 0x00005c001d1c7625 */ /* 0x000fc800078e0200 */
[----:B------:R-:W-:-:S04]  /*38b0*/  IMAD.WIDE R38, R120, 0x2, R38 ;  /* 0x0000000278267825 */ /* 0x000fc800078e0226 */
[-C--:B------:R-:W-:Y:S01]  /*38c0*/  IMAD.WIDE R2, R3, R0.reuse, c[0x0][0x170] ;  /* 0x00005c0003027625 */ /* 0x080fe200078e0200 */
[----:B------:R2:W-:Y:S03]  /*38d0*/  @P5 STG.E.128 [R38.64], R24 ;  /* 0x0000001826005986 */ /* 0x0005e6000c101d0a */
[----:B------:R-:W-:-:S04]  /*38e0*/  IMAD.WIDE R30, R31, R0, c[0x0][0x170] ;  /* 0x00005c001f1e7625 */ /* 0x000fc800078e0200 */
[----:B------:R-:W-:-:S04]  /*38f0*/  IMAD.WIDE R34, R35, R0, c[0x0][0x170] ;  /* 0x00005c0023227625 */ /* 0x000fc800078e0200 */
[----:B------:R-:W-:-:S04]  /*3900*/  IMAD.WIDE R32, R120, 0x2, R32 ;  /* 0x0000000278207825 */ /* 0x000fc800078e0220 */
[C---:B------:R-:W-:Y:S01]  /*3910*/  IMAD.WIDE R28, R120.reuse, 0x2, R28 ;  /* 0x00000002781c7825 */ /* 0x040fe200078e021c */
[----:B---3--:R3:W-:Y:S03]  /*3920*/  @P4 STG.E.128 [R32.64], R20 ;  /* 0x0000001420004986 */ /* 0x0087e6000c101d0a */
[C---:B------:R-:W-:Y:S01]  /*3930*/  IMAD.WIDE R2, R120.reuse, 0x2, R2 ;  /* 0x0000000278027825 */ /* 0x040fe200078e0202 */
[----:B----4-:R3:W-:Y:S03]  /*3940*/  @P3 STG.E.128 [R28.64], R16 ;  /* 0x000000101c003986 */ /* 0x0107e6000c101d0a */
[C---:B------:R-:W-:Y:S01]  /*3950*/  IMAD.WIDE R30, R120.reuse, 0x2, R30 ;  /* 0x00000002781e7825 */ /* 0x040fe200078e021e */
[----:B-1----:R3:W-:Y:S03]  /*3960*/  @P2 STG.E.128 [R2.64], R12 ;  /* 0x0000000c02002986 */ /* 0x0027e6000c101d0a */
[----:B------:R-:W-:Y:S01]  /*3970*/  IMAD.WIDE R34, R120, 0x2, R34 ;  /* 0x0000000278227825 */ /* 0x000fe200078e0222 */
[----:B------:R3:W-:Y:S04]  /*3980*/  @P1 STG.E.128 [R30.64], R8 ;  /* 0x000000081e001986 */ /* 0x0007e8000c101d0a */
[----:B------:R3:W-:Y:S01]  /*3990*/  @P0 STG.E.128 [R34.64], R4 ;  /* 0x0000000422000986 */ /* 0x0007e2000c101d0a */
[----:B--2---:R-:W-:-:S04]  /*39a0*/  IMAD R25, R121, c[0x0][0x18c], RZ ;  /* 0x0000630079197a24 */ /* 0x004fc800078e02ff */
[----:B------:R-:W-:-:S06]  /*39b0*/  IMAD.WIDE R24, R25, R0, c[0x0][0x170] ;  /* 0x00005c0019187625 */ /* 0x000fcc00078e0200 */
[----:B------:R-:W-:Y:S01]  /*39c0*/  IMAD.WIDE R120, R120, 0x2, R24 ;  /* 0x0000000278787825 */ /* 0x000fe200078e0218 */
[----:B------:R-:W-:Y:S06]  /*39d0*/  @!P6 EXIT ;  /* 0x000000000000e94d */ /* 0x000fec0003800000 */
[----:B---3--:R-:W1:Y:S04]  /*39e0*/  LDS.128 R4, [R37+0x1980] ;  /* 0x0019800025047984 */ /* 0x008e680000000c00 */
[----:B-1----:R-:W-:Y:S01]  /*39f0*/  STG.E.128 [R120.64], R4 ;  /* 0x0000000478007986 */ /* 0x002fe2000c101d0a */
[----:B------:R-:W-:Y:S05]  /*3a00*/  EXIT ;  /* 0x000000000000794d */ /* 0x000fea0003800000 */
.L_x_2:
[----:B------:R-:W-:-:S00]  /*3a10*/  BRA `(.L_x_2) ;  /* 0xfffffff000007947 */ /* 0x000fc0000383ffff */
[----:B------:R-:W-:-:S00]  /*3a20*/  NOP ;  /* 0x0000000000007918 */ /* 0x000fc00000000000 */
        /* <DEDUP_REMOVED lines=13> */
.L_x_3:


//--------------------- .nv.shared.matmul_kernel  --------------------------
	.section	.nv.shared.matmul_kernel,"aw",@nobits
	.sectionflags	@""
	.align	16
